//
// Generated by NVIDIA NVVM Compiler
//
// Compiler Build ID: CL-36424714
// Cuda compilation tools, release 13.0, V13.0.88
// Based on NVVM 20.0.0
//

.version 9.0
.target sm_100
.address_size 64

	// .globl	_Z35optimized_panel_pivot_search_kernelPK6__halfiiiiPS_Pi
.extern .shared .align 16 .b8 smem[];

.visible .entry _Z35optimized_panel_pivot_search_kernelPK6__halfiiiiPS_Pi(
	.param .u64 .ptr .align 1 _Z35optimized_panel_pivot_search_kernelPK6__halfiiiiPS_Pi_param_0,
	.param .u32 _Z35optimized_panel_pivot_search_kernelPK6__halfiiiiPS_Pi_param_1,
	.param .u32 _Z35optimized_panel_pivot_search_kernelPK6__halfiiiiPS_Pi_param_2,
	.param .u32 _Z35optimized_panel_pivot_search_kernelPK6__halfiiiiPS_Pi_param_3,
	.param .u32 _Z35optimized_panel_pivot_search_kernelPK6__halfiiiiPS_Pi_param_4,
	.param .u64 .ptr .align 1 _Z35optimized_panel_pivot_search_kernelPK6__halfiiiiPS_Pi_param_5,
	.param .u64 .ptr .align 1 _Z35optimized_panel_pivot_search_kernelPK6__halfiiiiPS_Pi_param_6
)
{
	.reg .pred 	%p<37>;
	.reg .b16 	%rs<106>;
	.reg .b32 	%r<165>;
	.reg .b32 	%f<2>;
	.reg .b64 	%rd<32>;

	ld.param.u64 	%rd5, [_Z35optimized_panel_pivot_search_kernelPK6__halfiiiiPS_Pi_param_0];
	ld.param.u32 	%r30, [_Z35optimized_panel_pivot_search_kernelPK6__halfiiiiPS_Pi_param_1];
	ld.param.u32 	%r31, [_Z35optimized_panel_pivot_search_kernelPK6__halfiiiiPS_Pi_param_2];
	ld.param.u32 	%r32, [_Z35optimized_panel_pivot_search_kernelPK6__halfiiiiPS_Pi_param_3];
	ld.param.u32 	%r33, [_Z35optimized_panel_pivot_search_kernelPK6__halfiiiiPS_Pi_param_4];
	ld.param.u64 	%rd3, [_Z35optimized_panel_pivot_search_kernelPK6__halfiiiiPS_Pi_param_5];
	ld.param.u64 	%rd4, [_Z35optimized_panel_pivot_search_kernelPK6__halfiiiiPS_Pi_param_6];
	cvta.to.global.u64 	%rd1, %rd5;
	mov.u32 	%r1, %ntid.x;
	add.s32 	%r164, %r33, %r32;
	setp.ge.s32 	%p1, %r164, %r30;
	@%p1 bra 	$L__BB0_14;
	mov.f32 	%f1, 0f00000000;
	// begin inline asm
	{  cvt.rn.f16.f32 %rs105, %f1;}

	// end inline asm
	mov.u32 	%r3, %tid.x;
	mov.u32 	%r34, %nctaid.x;
	mul.lo.s32 	%r4, %r1, %r34;
	mov.u32 	%r5, %ctaid.x;
	mad.lo.s32 	%r35, %r5, %r1, %r3;
	add.s32 	%r158, %r35, %r164;
	setp.ge.s32 	%p2, %r158, %r30;
	mov.u16 	%rs104, %rs105;
	mov.u32 	%r163, %r164;
	@%p2 bra 	$L__BB0_7;
	mul.wide.s32 	%rd2, %r164, %r31;
	add.s32 	%r37, %r158, %r4;
	max.s32 	%r38, %r30, %r37;
	setp.lt.s32 	%p3, %r37, %r30;
	selp.u32 	%r39, 1, 0, %p3;
	add.s32 	%r40, %r37, %r39;
	sub.s32 	%r41, %r38, %r40;
	div.u32 	%r42, %r41, %r4;
	add.s32 	%r7, %r42, %r39;
	and.b32  	%r43, %r7, 3;
	setp.eq.s32 	%p4, %r43, 3;
	mov.u32 	%r163, %r164;
	mov.u16 	%rs104, %rs105;
	@%p4 bra 	$L__BB0_5;
	add.s32 	%r44, %r7, 1;
	and.b32  	%r45, %r44, 3;
	neg.s32 	%r155, %r45;
	mov.u32 	%r163, %r164;
	mov.u16 	%rs104, %rs105;
$L__BB0_4:
	.pragma "nounroll";
	cvt.s64.s32 	%rd6, %r158;
	add.s64 	%rd7, %rd2, %rd6;
	shl.b64 	%rd8, %rd7, 1;
	add.s64 	%rd9, %rd1, %rd8;
	ld.global.nc.u16 	%rs16, [%rd9];
	// begin inline asm
	{abs.f16 %rs15,%rs16;
}
	// end inline asm
	// begin inline asm
	{ .reg .pred __$temp3;
  setp.gt.f16  __$temp3, %rs15, %rs104;
  selp.u16 %rs17, 1, 0, __$temp3;}
	// end inline asm
	setp.eq.s16 	%p5, %rs17, 0;
	selp.b16 	%rs104, %rs104, %rs15, %p5;
	selp.b32 	%r163, %r163, %r158, %p5;
	add.s32 	%r158, %r158, %r4;
	add.s32 	%r155, %r155, 1;
	setp.ne.s32 	%p6, %r155, 0;
	@%p6 bra 	$L__BB0_4;
$L__BB0_5:
	setp.lt.u32 	%p7, %r7, 3;
	@%p7 bra 	$L__BB0_7;
$L__BB0_6:
	cvt.s64.s32 	%rd10, %r158;
	add.s64 	%rd11, %rd2, %rd10;
	shl.b64 	%rd12, %rd11, 1;
	add.s64 	%rd13, %rd1, %rd12;
	ld.global.nc.u16 	%rs21, [%rd13];
	// begin inline asm
	{abs.f16 %rs20,%rs21;
}
	// end inline asm
	// begin inline asm
	{ .reg .pred __$temp3;
  setp.gt.f16  __$temp3, %rs20, %rs104;
  selp.u16 %rs22, 1, 0, __$temp3;}
	// end inline asm
	setp.eq.s16 	%p8, %rs22, 0;
	selp.b16 	%rs29, %rs104, %rs20, %p8;
	selp.b32 	%r46, %r163, %r158, %p8;
	add.s32 	%r47, %r158, %r4;
	cvt.s64.s32 	%rd14, %r47;
	add.s64 	%rd15, %rd2, %rd14;
	shl.b64 	%rd16, %rd15, 1;
	add.s64 	%rd17, %rd1, %rd16;
	ld.global.nc.u16 	%rs26, [%rd17];
	// begin inline asm
	{abs.f16 %rs25,%rs26;
}
	// end inline asm
	// begin inline asm
	{ .reg .pred __$temp3;
  setp.gt.f16  __$temp3, %rs25, %rs29;
  selp.u16 %rs27, 1, 0, __$temp3;}
	// end inline asm
	setp.eq.s16 	%p9, %rs27, 0;
	selp.b16 	%rs34, %rs29, %rs25, %p9;
	selp.b32 	%r48, %r46, %r47, %p9;
	add.s32 	%r49, %r47, %r4;
	cvt.s64.s32 	%rd18, %r49;
	add.s64 	%rd19, %rd2, %rd18;
	shl.b64 	%rd20, %rd19, 1;
	add.s64 	%rd21, %rd1, %rd20;
	ld.global.nc.u16 	%rs31, [%rd21];
	// begin inline asm
	{abs.f16 %rs30,%rs31;
}
	// end inline asm
	// begin inline asm
	{ .reg .pred __$temp3;
  setp.gt.f16  __$temp3, %rs30, %rs34;
  selp.u16 %rs32, 1, 0, __$temp3;}
	// end inline asm
	setp.eq.s16 	%p10, %rs32, 0;
	selp.b16 	%rs39, %rs34, %rs30, %p10;
	selp.b32 	%r50, %r48, %r49, %p10;
	add.s32 	%r51, %r49, %r4;
	cvt.s64.s32 	%rd22, %r51;
	add.s64 	%rd23, %rd2, %rd22;
	shl.b64 	%rd24, %rd23, 1;
	add.s64 	%rd25, %rd1, %rd24;
	ld.global.nc.u16 	%rs36, [%rd25];
	// begin inline asm
	{abs.f16 %rs35,%rs36;
}
	// end inline asm
	// begin inline asm
	{ .reg .pred __$temp3;
  setp.gt.f16  __$temp3, %rs35, %rs39;
  selp.u16 %rs37, 1, 0, __$temp3;}
	// end inline asm
	setp.eq.s16 	%p11, %rs37, 0;
	selp.b16 	%rs104, %rs39, %rs35, %p11;
	selp.b32 	%r163, %r50, %r51, %p11;
	add.s32 	%r158, %r51, %r4;
	setp.lt.s32 	%p12, %r158, %r30;
	@%p12 bra 	$L__BB0_6;
$L__BB0_7:
	shl.b32 	%r88, %r1, 1;
	mov.u32 	%r89, smem;
	add.s32 	%r23, %r89, %r88;
	and.b32  	%r24, %r3, 31;
	// begin inline asm
	{mov.u32 %r52, WARP_SZ;
}
	// end inline asm
	shl.b32 	%r90, %r52, 8;
	add.s32 	%r85, %r90, -8161;
	// begin inline asm
	{  mov.b32 %r53, {%rs104,%rs104};}

	// end inline asm
	mov.b32 	%r56, 16;
	mov.b32 	%r86, -1;
	// begin inline asm
	{shfl.sync.down.b32 %r54,%r53,%r56,%r85,%r86;
}
	// end inline asm
	// begin inline asm
	{.reg .f16 low,high;
 mov.b32 {low,high}, %r54;
 mov.b16 %rs42, low;}
	// end inline asm
	shfl.sync.down.b32	%r91|%p13, %r163, 16, 31, -1;
	// begin inline asm
	{ .reg .pred __$temp3;
  setp.gt.f16  __$temp3, %rs42, %rs104;
  selp.u16 %rs43, 1, 0, __$temp3;}
	// end inline asm
	setp.eq.s16 	%p14, %rs43, 0;
	selp.b16 	%rs51, %rs104, %rs42, %p14;
	selp.b32 	%r92, %r163, %r91, %p14;
	// begin inline asm
	{  mov.b32 %r60, {%rs51,%rs51};}

	// end inline asm
	mov.b32 	%r63, 8;
	// begin inline asm
	{shfl.sync.down.b32 %r61,%r60,%r63,%r85,%r86;
}
	// end inline asm
	// begin inline asm
	{.reg .f16 low,high;
 mov.b32 {low,high}, %r61;
 mov.b16 %rs48, low;}
	// end inline asm
	shfl.sync.down.b32	%r93|%p15, %r92, 8, 31, -1;
	// begin inline asm
	{ .reg .pred __$temp3;
  setp.gt.f16  __$temp3, %rs48, %rs51;
  selp.u16 %rs49, 1, 0, __$temp3;}
	// end inline asm
	setp.eq.s16 	%p16, %rs49, 0;
	selp.b16 	%rs57, %rs51, %rs48, %p16;
	selp.b32 	%r94, %r92, %r93, %p16;
	// begin inline asm
	{  mov.b32 %r67, {%rs57,%rs57};}

	// end inline asm
	mov.b32 	%r70, 4;
	// begin inline asm
	{shfl.sync.down.b32 %r68,%r67,%r70,%r85,%r86;
}
	// end inline asm
	// begin inline asm
	{.reg .f16 low,high;
 mov.b32 {low,high}, %r68;
 mov.b16 %rs54, low;}
	// end inline asm
	shfl.sync.down.b32	%r95|%p17, %r94, 4, 31, -1;
	// begin inline asm
	{ .reg .pred __$temp3;
  setp.gt.f16  __$temp3, %rs54, %rs57;
  selp.u16 %rs55, 1, 0, __$temp3;}
	// end inline asm
	setp.eq.s16 	%p18, %rs55, 0;
	selp.b16 	%rs63, %rs57, %rs54, %p18;
	selp.b32 	%r96, %r94, %r95, %p18;
	// begin inline asm
	{  mov.b32 %r74, {%rs63,%rs63};}

	// end inline asm
	mov.b32 	%r77, 2;
	// begin inline asm
	{shfl.sync.down.b32 %r75,%r74,%r77,%r85,%r86;
}
	// end inline asm
	// begin inline asm
	{.reg .f16 low,high;
 mov.b32 {low,high}, %r75;
 mov.b16 %rs60, low;}
	// end inline asm
	shfl.sync.down.b32	%r97|%p19, %r96, 2, 31, -1;
	// begin inline asm
	{ .reg .pred __$temp3;
  setp.gt.f16  __$temp3, %rs60, %rs63;
  selp.u16 %rs61, 1, 0, __$temp3;}
	// end inline asm
	setp.eq.s16 	%p20, %rs61, 0;
	selp.b16 	%rs69, %rs63, %rs60, %p20;
	selp.b32 	%r98, %r96, %r97, %p20;
	// begin inline asm
	{  mov.b32 %r81, {%rs69,%rs69};}

	// end inline asm
	mov.b32 	%r84, 1;
	// begin inline asm
	{shfl.sync.down.b32 %r82,%r81,%r84,%r85,%r86;
}
	// end inline asm
	// begin inline asm
	{.reg .f16 low,high;
 mov.b32 {low,high}, %r82;
 mov.b16 %rs66, low;}
	// end inline asm
	shfl.sync.down.b32	%r99|%p21, %r98, 1, 31, -1;
	// begin inline asm
	{ .reg .pred __$temp3;
  setp.gt.f16  __$temp3, %rs66, %rs69;
  selp.u16 %rs67, 1, 0, __$temp3;}
	// end inline asm
	setp.eq.s16 	%p22, %rs67, 0;
	selp.b16 	%rs9, %rs69, %rs66, %p22;
	selp.b32 	%r26, %r98, %r99, %p22;
	setp.ne.s32 	%p23, %r24, 0;
	@%p23 bra 	$L__BB0_9;
	shr.u32 	%r100, %r3, 4;
	add.s32 	%r102, %r89, %r100;
	st.shared.u16 	[%r102], %rs9;
	shr.u32 	%r103, %r3, 3;
	add.s32 	%r104, %r23, %r103;
	st.shared.u32 	[%r104], %r26;
$L__BB0_9:
	bar.sync 	0;
	setp.gt.u32 	%p24, %r3, 31;
	@%p24 bra 	$L__BB0_14;
	shr.u32 	%r105, %r1, 5;
	setp.ge.u32 	%p25, %r24, %r105;
	@%p25 bra 	$L__BB0_12;
	shl.b32 	%r106, %r24, 1;
	add.s32 	%r108, %r89, %r106;
	ld.shared.u16 	%rs105, [%r108];
	shl.b32 	%r109, %r24, 2;
	add.s32 	%r110, %r23, %r109;
	ld.shared.u32 	%r164, [%r110];
$L__BB0_12:
	setp.ne.s32 	%p26, %r24, 0;
	// begin inline asm
	{  mov.b32 %r111, {%rs105,%rs105};}

	// end inline asm
	mov.b32 	%r114, 16;
	mov.b32 	%r144, -1;
	// begin inline asm
	{shfl.sync.down.b32 %r112,%r111,%r114,%r85,%r144;
}
	// end inline asm
	// begin inline asm
	{.reg .f16 low,high;
 mov.b32 {low,high}, %r112;
 mov.b16 %rs72, low;}
	// end inline asm
	shfl.sync.down.b32	%r146|%p27, %r164, 16, 31, -1;
	// begin inline asm
	{ .reg .pred __$temp3;
  setp.gt.f16  __$temp3, %rs72, %rs105;
  selp.u16 %rs73, 1, 0, __$temp3;}
	// end inline asm
	setp.eq.s16 	%p28, %rs73, 0;
	selp.b16 	%rs81, %rs105, %rs72, %p28;
	selp.b32 	%r147, %r164, %r146, %p28;
	// begin inline asm
	{  mov.b32 %r118, {%rs81,%rs81};}

	// end inline asm
	mov.b32 	%r121, 8;
	// begin inline asm
	{shfl.sync.down.b32 %r119,%r118,%r121,%r85,%r144;
}
	// end inline asm
	// begin inline asm
	{.reg .f16 low,high;
 mov.b32 {low,high}, %r119;
 mov.b16 %rs78, low;}
	// end inline asm
	shfl.sync.down.b32	%r148|%p29, %r147, 8, 31, -1;
	// begin inline asm
	{ .reg .pred __$temp3;
  setp.gt.f16  __$temp3, %rs78, %rs81;
  selp.u16 %rs79, 1, 0, __$temp3;}
	// end inline asm
	setp.eq.s16 	%p30, %rs79, 0;
	selp.b16 	%rs87, %rs81, %rs78, %p30;
	selp.b32 	%r149, %r147, %r148, %p30;
	// begin inline asm
	{  mov.b32 %r125, {%rs87,%rs87};}

	// end inline asm
	mov.b32 	%r128, 4;
	// begin inline asm
	{shfl.sync.down.b32 %r126,%r125,%r128,%r85,%r144;
}
	// end inline asm
	// begin inline asm
	{.reg .f16 low,high;
 mov.b32 {low,high}, %r126;
 mov.b16 %rs84, low;}
	// end inline asm
	shfl.sync.down.b32	%r150|%p31, %r149, 4, 31, -1;
	// begin inline asm
	{ .reg .pred __$temp3;
  setp.gt.f16  __$temp3, %rs84, %rs87;
  selp.u16 %rs85, 1, 0, __$temp3;}
	// end inline asm
	setp.eq.s16 	%p32, %rs85, 0;
	selp.b16 	%rs93, %rs87, %rs84, %p32;
	selp.b32 	%r151, %r149, %r150, %p32;
	// begin inline asm
	{  mov.b32 %r132, {%rs93,%rs93};}

	// end inline asm
	mov.b32 	%r135, 2;
	// begin inline asm
	{shfl.sync.down.b32 %r133,%r132,%r135,%r85,%r144;
}
	// end inline asm
	// begin inline asm
	{.reg .f16 low,high;
 mov.b32 {low,high}, %r133;
 mov.b16 %rs90, low;}
	// end inline asm
	shfl.sync.down.b32	%r152|%p33, %r151, 2, 31, -1;
	// begin inline asm
	{ .reg .pred __$temp3;
  setp.gt.f16  __$temp3, %rs90, %rs93;
  selp.u16 %rs91, 1, 0, __$temp3;}
	// end inline asm
	setp.eq.s16 	%p34, %rs91, 0;
	selp.b16 	%rs99, %rs93, %rs90, %p34;
	selp.b32 	%r153, %r151, %r152, %p34;
	// begin inline asm
	{  mov.b32 %r139, {%rs99,%rs99};}

	// end inline asm
	mov.b32 	%r142, 1;
	// begin inline asm
	{shfl.sync.down.b32 %r140,%r139,%r142,%r85,%r144;
}
	// end inline asm
	// begin inline asm
	{.reg .f16 low,high;
 mov.b32 {low,high}, %r140;
 mov.b16 %rs96, low;}
	// end inline asm
	shfl.sync.down.b32	%r154|%p35, %r153, 1, 31, -1;
	// begin inline asm
	{ .reg .pred __$temp3;
  setp.gt.f16  __$temp3, %rs96, %rs99;
  selp.u16 %rs97, 1, 0, __$temp3;}
	// end inline asm
	setp.eq.s16 	%p36, %rs97, 0;
	selp.b16 	%rs12, %rs99, %rs96, %p36;
	selp.b32 	%r29, %r153, %r154, %p36;
	@%p26 bra 	$L__BB0_14;
	cvta.to.global.u64 	%rd26, %rd3;
	mul.wide.u32 	%rd27, %r5, 2;
	add.s64 	%rd28, %rd26, %rd27;
	st.global.u16 	[%rd28], %rs12;
	cvta.to.global.u64 	%rd29, %rd4;
	mul.wide.u32 	%rd30, %r5, 4;
	add.s64 	%rd31, %rd29, %rd30;
	st.global.u32 	[%rd31], %r29;
$L__BB0_14:
	ret;

}
	// .globl	_Z25panel_pivot_reduce_kernelPK6__halfPKiiiiPi
.visible .entry _Z25panel_pivot_reduce_kernelPK6__halfPKiiiiPi(
	.param .u64 .ptr .align 1 _Z25panel_pivot_reduce_kernelPK6__halfPKiiiiPi_param_0,
	.param .u64 .ptr .align 1 _Z25panel_pivot_reduce_kernelPK6__halfPKiiiiPi_param_1,
	.param .u32 _Z25panel_pivot_reduce_kernelPK6__halfPKiiiiPi_param_2,
	.param .u32 _Z25panel_pivot_reduce_kernelPK6__halfPKiiiiPi_param_3,
	.param .u32 _Z25panel_pivot_reduce_kernelPK6__halfPKiiiiPi_param_4,
	.param .u64 .ptr .align 1 _Z25panel_pivot_reduce_kernelPK6__halfPKiiiiPi_param_5
)
{
	.reg .pred 	%p<9>;
	.reg .b16 	%rs<17>;
	.reg .b32 	%r<35>;
	.reg .b32 	%f<2>;
	.reg .b64 	%rd<13>;

	ld.param.u64 	%rd4, [_Z25panel_pivot_reduce_kernelPK6__halfPKiiiiPi_param_0];
	ld.param.u64 	%rd5, [_Z25panel_pivot_reduce_kernelPK6__halfPKiiiiPi_param_1];
	ld.param.u32 	%r16, [_Z25panel_pivot_reduce_kernelPK6__halfPKiiiiPi_param_2];
	ld.param.u32 	%r18, [_Z25panel_pivot_reduce_kernelPK6__halfPKiiiiPi_param_3];
	ld.param.u32 	%r17, [_Z25panel_pivot_reduce_kernelPK6__halfPKiiiiPi_param_4];
	ld.param.u64 	%rd6, [_Z25panel_pivot_reduce_kernelPK6__halfPKiiiiPi_param_5];
	mov.f32 	%f1, 0f00000000;
	// begin inline asm
	{  cvt.rn.f16.f32 %rs15, %f1;}

	// end inline asm
	add.s32 	%r1, %r17, %r18;
	mov.u32 	%r2, %tid.x;
	setp.ge.s32 	%p1, %r2, %r16;
	mov.u32 	%r32, %r1;
	@%p1 bra 	$L__BB1_5;
	mov.u32 	%r3, %ntid.x;
	cvta.to.global.u64 	%rd1, %rd4;
	cvta.to.global.u64 	%rd2, %rd5;
	mov.u32 	%r30, %r2;
	mov.u32 	%r32, %r1;
$L__BB1_2:
	mul.wide.s32 	%rd7, %r30, 2;
	add.s64 	%rd8, %rd1, %rd7;
	ld.global.nc.u16 	%rs3, [%rd8];
	mul.wide.s32 	%rd9, %r30, 4;
	add.s64 	%rd3, %rd2, %rd9;
	// begin inline asm
	{ .reg .pred __$temp3;
  setp.gt.f16  __$temp3, %rs3, %rs15;
  selp.u16 %rs8, 1, 0, __$temp3;}
	// end inline asm
	setp.eq.s16 	%p2, %rs8, 0;
	@%p2 bra 	$L__BB1_4;
	ld.global.nc.u32 	%r32, [%rd3];
	mov.u16 	%rs15, %rs3;
$L__BB1_4:
	add.s32 	%r30, %r30, %r3;
	setp.lt.s32 	%p3, %r30, %r16;
	@%p3 bra 	$L__BB1_2;
$L__BB1_5:
	mov.u32 	%r34, %ntid.x;
	shl.b32 	%r19, %r34, 1;
	mov.u32 	%r20, smem;
	add.s32 	%r11, %r20, %r19;
	shl.b32 	%r21, %r2, 1;
	add.s32 	%r12, %r20, %r21;
	st.shared.u16 	[%r12], %rs15;
	shl.b32 	%r22, %r2, 2;
	add.s32 	%r13, %r11, %r22;
	st.shared.u32 	[%r13], %r32;
	bar.sync 	0;
	setp.lt.u32 	%p4, %r34, 2;
	@%p4 bra 	$L__BB1_10;
$L__BB1_6:
	mov.u32 	%r14, %r34;
	shr.u32 	%r34, %r14, 1;
	setp.ge.u32 	%p5, %r2, %r34;
	@%p5 bra 	$L__BB1_9;
	and.b32  	%r23, %r14, 2046;
	add.s32 	%r24, %r12, %r23;
	ld.shared.u16 	%rs6, [%r24];
	ld.shared.u16 	%rs13, [%r12];
	// begin inline asm
	{ .reg .pred __$temp3;
  setp.gt.f16  __$temp3, %rs6, %rs13;
  selp.u16 %rs11, 1, 0, __$temp3;}
	// end inline asm
	setp.eq.s16 	%p6, %rs11, 0;
	@%p6 bra 	$L__BB1_9;
	st.shared.u16 	[%r12], %rs6;
	shl.b32 	%r25, %r34, 2;
	add.s32 	%r26, %r13, %r25;
	ld.shared.u32 	%r27, [%r26];
	st.shared.u32 	[%r13], %r27;
$L__BB1_9:
	bar.sync 	0;
	setp.gt.u32 	%p7, %r14, 3;
	@%p7 bra 	$L__BB1_6;
$L__BB1_10:
	setp.ne.s32 	%p8, %r2, 0;
	@%p8 bra 	$L__BB1_12;
	ld.shared.u32 	%r28, [%r11];
	sub.s32 	%r29, %r28, %r1;
	cvta.to.global.u64 	%rd10, %rd6;
	mul.wide.s32 	%rd11, %r17, 4;
	add.s64 	%rd12, %rd10, %rd11;
	st.global.u32 	[%rd12], %r29;
$L__BB1_12:
	ret;

}
	// .globl	_Z21panel_row_swap_kernelP6__halfiiiiiPKi
.visible .entry _Z21panel_row_swap_kernelP6__halfiiiiiPKi(
	.param .u64 .ptr .align 1 _Z21panel_row_swap_kernelP6__halfiiiiiPKi_param_0,
	.param .u32 _Z21panel_row_swap_kernelP6__halfiiiiiPKi_param_1,
	.param .u32 _Z21panel_row_swap_kernelP6__halfiiiiiPKi_param_2,
	.param .u32 _Z21panel_row_swap_kernelP6__halfiiiiiPKi_param_3,
	.param .u32 _Z21panel_row_swap_kernelP6__halfiiiiiPKi_param_4,
	.param .u32 _Z21panel_row_swap_kernelP6__halfiiiiiPKi_param_5,
	.param .u64 .ptr .align 1 _Z21panel_row_swap_kernelP6__halfiiiiiPKi_param_6
)
{
	.reg .pred 	%p<4>;
	.reg .b16 	%rs<3>;
	.reg .b32 	%r<15>;
	.reg .b64 	%rd<16>;

	ld.param.u64 	%rd1, [_Z21panel_row_swap_kernelP6__halfiiiiiPKi_param_0];
	ld.param.u32 	%r8, [_Z21panel_row_swap_kernelP6__halfiiiiiPKi_param_1];
	ld.param.u32 	%r4, [_Z21panel_row_swap_kernelP6__halfiiiiiPKi_param_2];
	ld.param.u32 	%r5, [_Z21panel_row_swap_kernelP6__halfiiiiiPKi_param_3];
	ld.param.u32 	%r6, [_Z21panel_row_swap_kernelP6__halfiiiiiPKi_param_4];
	ld.param.u32 	%r7, [_Z21panel_row_swap_kernelP6__halfiiiiiPKi_param_5];
	ld.param.u64 	%rd2, [_Z21panel_row_swap_kernelP6__halfiiiiiPKi_param_6];
	add.s32 	%r1, %r7, %r5;
	setp.ge.s32 	%p1, %r1, %r8;
	@%p1 bra 	$L__BB2_4;
	cvta.to.global.u64 	%rd3, %rd2;
	mul.wide.s32 	%rd4, %r7, 4;
	add.s64 	%rd5, %rd3, %rd4;
	ld.global.nc.u32 	%r2, [%rd5];
	setp.eq.s32 	%p2, %r2, 0;
	@%p2 bra 	$L__BB2_4;
	mov.u32 	%r9, %ctaid.x;
	mov.u32 	%r10, %ntid.x;
	mov.u32 	%r11, %tid.x;
	mad.lo.s32 	%r12, %r9, %r10, %r11;
	add.s32 	%r3, %r12, %r5;
	add.s32 	%r13, %r6, %r5;
	setp.ge.s32 	%p3, %r3, %r13;
	@%p3 bra 	$L__BB2_4;
	cvta.to.global.u64 	%rd6, %rd1;
	mul.wide.s32 	%rd7, %r3, %r4;
	cvt.s64.s32 	%rd8, %r1;
	add.s64 	%rd9, %rd7, %rd8;
	shl.b64 	%rd10, %rd9, 1;
	add.s64 	%rd11, %rd6, %rd10;
	ld.global.u16 	%rs1, [%rd11];
	add.s32 	%r14, %r2, %r1;
	cvt.s64.s32 	%rd12, %r14;
	add.s64 	%rd13, %rd7, %rd12;
	shl.b64 	%rd14, %rd13, 1;
	add.s64 	%rd15, %rd6, %rd14;
	ld.global.u16 	%rs2, [%rd15];
	st.global.u16 	[%rd11], %rs2;
	st.global.u16 	[%rd15], %rs1;
$L__BB2_4:
	ret;

}
	// .globl	_Z25panel_column_scale_kernelP6__halfiiiiPKi
.visible .entry _Z25panel_column_scale_kernelP6__halfiiiiPKi(
	.param .u64 .ptr .align 1 _Z25panel_column_scale_kernelP6__halfiiiiPKi_param_0,
	.param .u32 _Z25panel_column_scale_kernelP6__halfiiiiPKi_param_1,
	.param .u32 _Z25panel_column_scale_kernelP6__halfiiiiPKi_param_2,
	.param .u32 _Z25panel_column_scale_kernelP6__halfiiiiPKi_param_3,
	.param .u32 _Z25panel_column_scale_kernelP6__halfiiiiPKi_param_4,
	.param .u64 .ptr .align 1 _Z25panel_column_scale_kernelP6__halfiiiiPKi_param_5
)
{
	.reg .pred 	%p<6>;
	.reg .b16 	%rs<24>;
	.reg .b32 	%r<12>;
	.reg .b32 	%f<14>;
	.reg .b64 	%rd<12>;

	ld.param.u64 	%rd4, [_Z25panel_column_scale_kernelP6__halfiiiiPKi_param_0];
	ld.param.u32 	%r3, [_Z25panel_column_scale_kernelP6__halfiiiiPKi_param_1];
	ld.param.u32 	%r4, [_Z25panel_column_scale_kernelP6__halfiiiiPKi_param_2];
	ld.param.u32 	%r5, [_Z25panel_column_scale_kernelP6__halfiiiiPKi_param_3];
	ld.param.u32 	%r6, [_Z25panel_column_scale_kernelP6__halfiiiiPKi_param_4];
	cvta.to.global.u64 	%rd1, %rd4;
	add.s32 	%r1, %r6, %r5;
	setp.ge.s32 	%p1, %r1, %r3;
	@%p1 bra 	$L__BB3_7;
	cvt.s64.s32 	%rd5, %r1;
	mul.wide.s32 	%rd2, %r1, %r4;
	add.s64 	%rd6, %rd2, %rd5;
	shl.b64 	%rd7, %rd6, 1;
	add.s64 	%rd8, %rd1, %rd7;
	ld.global.u16 	%rs1, [%rd8];
	mov.f32 	%f5, 0f00000000;
	// begin inline asm
	{  cvt.rn.f16.f32 %rs7, %f5;}

	// end inline asm
	// begin inline asm
	{ .reg .pred __$temp3;
  setp.eq.f16  __$temp3, %rs1, %rs7;
  selp.u16 %rs8, 1, 0, __$temp3;}
	// end inline asm
	setp.ne.s16 	%p2, %rs8, 0;
	@%p2 bra 	$L__BB3_7;
	mov.u32 	%r7, %ctaid.x;
	mov.u32 	%r8, %ntid.x;
	mov.u32 	%r9, %tid.x;
	mad.lo.s32 	%r10, %r7, %r8, %r9;
	add.s32 	%r11, %r10, %r1;
	add.s32 	%r2, %r11, 1;
	setp.ge.s32 	%p3, %r2, %r3;
	@%p3 bra 	$L__BB3_7;
	cvt.s64.s32 	%rd9, %r2;
	add.s64 	%rd10, %rd2, %rd9;
	shl.b64 	%rd11, %rd10, 1;
	add.s64 	%rd3, %rd1, %rd11;
	ld.global.u16 	%rs11, [%rd3];
	// begin inline asm
	{  cvt.f32.f16 %f6, %rs11;}

	// end inline asm
	// begin inline asm
	{  cvt.f32.f16 %f7, %rs1;}

	// end inline asm
	// begin inline asm
	{rcp.approx.ftz.f32 %f8, %f7;
}
	// end inline asm
	mul.f32 	%f10, %f6, %f8;
	// begin inline asm
	{  cvt.rn.f16.f32 %rs23, %f10;}

	// end inline asm
	// begin inline asm
	{abs.f16 %rs14,%rs23;
}
	// end inline asm
	mov.b16 	%rs18, 143;
	// begin inline asm
	{ .reg .pred __$temp3;
  setp.lt.f16  __$temp3, %rs14, %rs18;
  selp.u16 %rs16, 1, 0, __$temp3;}
	// end inline asm
	setp.eq.s16 	%p4, %rs16, 0;
	@%p4 bra 	$L__BB3_6;
	// begin inline asm
	{ .reg .pred __$temp3;
  setp.lt.f16  __$temp3, %rs7, %rs14;
  selp.u16 %rs19, 1, 0, __$temp3;}
	// end inline asm
	setp.eq.s16 	%p5, %rs19, 0;
	@%p5 bra 	$L__BB3_6;
	neg.f32 	%f12, %f7;
	fma.rn.f32 	%f13, %f12, %f10, %f6;
	fma.rn.f32 	%f11, %f8, %f13, %f10;
	// begin inline asm
	{  cvt.rn.f16.f32 %rs23, %f11;}

	// end inline asm
$L__BB3_6:
	st.global.u16 	[%rd3], %rs23;
$L__BB3_7:
	ret;

}
	// .globl	_Z19panel_update_kernelP6__halfiiiii
.visible .entry _Z19panel_update_kernelP6__halfiiiii(
	.param .u64 .ptr .align 1 _Z19panel_update_kernelP6__halfiiiii_param_0,
	.param .u32 _Z19panel_update_kernelP6__halfiiiii_param_1,
	.param .u32 _Z19panel_update_kernelP6__halfiiiii_param_2,
	.param .u32 _Z19panel_update_kernelP6__halfiiiii_param_3,
	.param .u32 _Z19panel_update_kernelP6__halfiiiii_param_4,
	.param .u32 _Z19panel_update_kernelP6__halfiiiii_param_5
)
{
	.reg .pred 	%p<5>;
	.reg .b16 	%rs<7>;
	.reg .b32 	%r<20>;
	.reg .b64 	%rd<16>;

	ld.param.u64 	%rd1, [_Z19panel_update_kernelP6__halfiiiii_param_0];
	ld.param.u32 	%r5, [_Z19panel_update_kernelP6__halfiiiii_param_1];
	ld.param.u32 	%r6, [_Z19panel_update_kernelP6__halfiiiii_param_2];
	ld.param.u32 	%r7, [_Z19panel_update_kernelP6__halfiiiii_param_3];
	ld.param.u32 	%r8, [_Z19panel_update_kernelP6__halfiiiii_param_4];
	ld.param.u32 	%r9, [_Z19panel_update_kernelP6__halfiiiii_param_5];
	add.s32 	%r1, %r9, %r7;
	add.s32 	%r2, %r8, %r7;
	setp.ge.s32 	%p1, %r1, %r5;
	@%p1 bra 	$L__BB4_3;
	add.s32 	%r10, %r1, 1;
	mov.u32 	%r11, %ctaid.y;
	mov.u32 	%r12, %ntid.y;
	mov.u32 	%r13, %tid.y;
	mad.lo.s32 	%r14, %r11, %r12, %r13;
	add.s32 	%r3, %r14, %r10;
	mov.u32 	%r15, %ctaid.x;
	mov.u32 	%r16, %ntid.x;
	mov.u32 	%r17, %tid.x;
	mad.lo.s32 	%r18, %r15, %r16, %r17;
	add.s32 	%r19, %r18, %r10;
	setp.ge.s32 	%p2, %r3, %r5;
	setp.ge.s32 	%p3, %r19, %r2;
	or.pred  	%p4, %p2, %p3;
	@%p4 bra 	$L__BB4_3;
	cvta.to.global.u64 	%rd2, %rd1;
	cvt.s64.s32 	%rd3, %r1;
	mul.wide.s32 	%rd4, %r1, %r6;
	mul.wide.s32 	%rd5, %r19, %r6;
	cvt.s64.s32 	%rd6, %r3;
	add.s64 	%rd7, %rd4, %rd6;
	shl.b64 	%rd8, %rd7, 1;
	add.s64 	%rd9, %rd2, %rd8;
	ld.global.u16 	%rs2, [%rd9];
	add.s64 	%rd10, %rd5, %rd3;
	shl.b64 	%rd11, %rd10, 1;
	add.s64 	%rd12, %rd2, %rd11;
	ld.global.u16 	%rs3, [%rd12];
	add.s64 	%rd13, %rd5, %rd6;
	shl.b64 	%rd14, %rd13, 1;
	add.s64 	%rd15, %rd2, %rd14;
	ld.global.u16 	%rs5, [%rd15];
	// begin inline asm
	{mul.f16 %rs1,%rs2,%rs3;
}
	// end inline asm
	// begin inline asm
	{sub.f16 %rs4,%rs5,%rs1;
}
	// end inline asm
	st.global.u16 	[%rd15], %rs4;
$L__BB4_3:
	ret;

}


// ===== COMPILED SASS (sm_100) =====

	.target	sm_100

	.elftype	@"ET_EXEC"


//--------------------- .note.nv.tkinfo           --------------------------
	.section	.note.nv.tkinfo,"",@"SHT_NOTE"
	.sectionflags	@"SHF_NOTE_NV_TKINFO"
	.tkinfo
        /*0018*/ 	.word	0x00000002
        /*0030*/ 	.string	""
        /*0030*/ 	.string	"ptxas"
        /*0030*/ 	.string	"Cuda compilation tools, release 13.0, V13.0.88"
        /*0030*/ 	.string	"Build cuda_13.0.r13.0/compiler.36424714_0"
        /*0030*/ 	.string	"-arch sm_100 -m 64 "



//--------------------- .note.nv.cuinfo           --------------------------
	.section	.note.nv.cuinfo,"",@"SHT_NOTE"
	.sectionflags	@"SHF_NOTE_NV_CUINFO"
        /*0018*/ 	.short	0x0002
        /*001a*/ 	.short	0x0064
        /*001c*/ 	.short	0x0082
	.zero		2


//--------------------- .nv.info                  --------------------------
	.section	.nv.info,"",@"SHT_CUDA_INFO"
	.align	4


	//----- nvinfo : EIATTR_REGCOUNT
	.align		4
        /*0000*/ 	.byte	0x04, 0x2f
        /*0002*/ 	.short	(.L_1 - .L_0)
	.align		4
.L_0:
        /*0004*/ 	.word	index@(_Z35optimized_panel_pivot_search_kernelPK6__halfiiiiPS_Pi)
        /*0008*/ 	.word	0x0000001c


	//----- nvinfo : EIATTR_FRAME_SIZE
	.align		4
.L_1:
        /*000c*/ 	.byte	0x04, 0x11
        /*000e*/ 	.short	(.L_3 - .L_2)
	.align		4
.L_2:
        /*0010*/ 	.word	index@(_Z35optimized_panel_pivot_search_kernelPK6__halfiiiiPS_Pi)
        /*0014*/ 	.word	0x00000000


	//----- nvinfo : EIATTR_REGCOUNT
	.align		4
.L_3:
        /*0018*/ 	.byte	0x04, 0x2f
        /*001a*/ 	.short	(.L_5 - .L_4)
	.align		4
.L_4:
        /*001c*/ 	.word	index@(_Z25panel_pivot_reduce_kernelPK6__halfPKiiiiPi)
        /*0020*/ 	.word	0x00000011


	//----- nvinfo : EIATTR_FRAME_SIZE
	.align		4
.L_5:
        /*0024*/ 	.byte	0x04, 0x11
        /*0026*/ 	.short	(.L_7 - .L_6)
	.align		4
.L_6:
        /*0028*/ 	.word	index@(_Z25panel_pivot_reduce_kernelPK6__halfPKiiiiPi)
        /*002c*/ 	.word	0x00000000


	//----- nvinfo : EIATTR_REGCOUNT
	.align		4
.L_7:
        /*0030*/ 	.byte	0x04, 0x2f
        /*0032*/ 	.short	(.L_9 - .L_8)
	.align		4
.L_8:
        /*0034*/ 	.word	index@(_Z21panel_row_swap_kernelP6__halfiiiiiPKi)
        /*0038*/ 	.word	0x0000000c


	//----- nvinfo : EIATTR_FRAME_SIZE
	.align		4
.L_9:
        /*003c*/ 	.byte	0x04, 0x11
        /*003e*/ 	.short	(.L_11 - .L_10)
	.align		4
.L_10:
        /*0040*/ 	.word	index@(_Z21panel_row_swap_kernelP6__halfiiiiiPKi)
        /*0044*/ 	.word	0x00000000


	//----- nvinfo : EIATTR_REGCOUNT
	.align		4
.L_11:
        /*0048*/ 	.byte	0x04, 0x2f
        /*004a*/ 	.short	(.L_13 - .L_12)
	.align		4
.L_12:
        /*004c*/ 	.word	index@(_Z25panel_column_scale_kernelP6__halfiiiiPKi)
        /*0050*/ 	.word	0x0000000c


	//----- nvinfo : EIATTR_FRAME_SIZE
	.align		4
.L_13:
        /*0054*/ 	.byte	0x04, 0x11
        /*0056*/ 	.short	(.L_15 - .L_14)
	.align		4
.L_14:
        /*0058*/ 	.word	index@(_Z25panel_column_scale_kernelP6__halfiiiiPKi)
        /*005c*/ 	.word	0x00000000


	//----- nvinfo : EIATTR_REGCOUNT
	.align		4
.L_15:
        /*0060*/ 	.byte	0x04, 0x2f
        /*0062*/ 	.short	(.L_17 - .L_16)
	.align		4
.L_16:
        /*0064*/ 	.word	index@(_Z19panel_update_kernelP6__halfiiiii)
        /*0068*/ 	.word	0x00000010


	//----- nvinfo : EIATTR_FRAME_SIZE
	.align		4
.L_17:
        /*006c*/ 	.byte	0x04, 0x11
        /*006e*/ 	.short	(.L_19 - .L_18)
	.align		4
.L_18:
        /*0070*/ 	.word	index@(_Z19panel_update_kernelP6__halfiiiii)
        /*0074*/ 	.word	0x00000000


	//----- nvinfo : EIATTR_MIN_STACK_SIZE
	.align		4
.L_19:
        /*0078*/ 	.byte	0x04, 0x12
        /*007a*/ 	.short	(.L_21 - .L_20)
	.align		4
.L_20:
        /*007c*/ 	.word	index@(_Z19panel_update_kernelP6__halfiiiii)
        /*0080*/ 	.word	0x00000000


	//----- nvinfo : EIATTR_MIN_STACK_SIZE
	.align		4
.L_21:
        /*0084*/ 	.byte	0x04, 0x12
        /*0086*/ 	.short	(.L_23 - .L_22)
	.align		4
.L_22:
        /*0088*/ 	.word	index@(_Z25panel_column_scale_kernelP6__halfiiiiPKi)
        /*008c*/ 	.word	0x00000000


	//----- nvinfo : EIATTR_MIN_STACK_SIZE
	.align		4
.L_23:
        /*0090*/ 	.byte	0x04, 0x12
        /*0092*/ 	.short	(.L_25 - .L_24)
	.align		4
.L_24:
        /*0094*/ 	.word	index@(_Z21panel_row_swap_kernelP6__halfiiiiiPKi)
        /*0098*/ 	.word	0x00000000


	//----- nvinfo : EIATTR_MIN_STACK_SIZE
	.align		4
.L_25:
        /*009c*/ 	.byte	0x04, 0x12
        /*009e*/ 	.short	(.L_27 - .L_26)
	.align		4
.L_26:
        /*00a0*/ 	.word	index@(_Z25panel_pivot_reduce_kernelPK6__halfPKiiiiPi)
        /*00a4*/ 	.word	0x00000000


	//----- nvinfo : EIATTR_MIN_STACK_SIZE
	.align		4
.L_27:
        /*00a8*/ 	.byte	0x04, 0x12
        /*00aa*/ 	.short	(.L_29 - .L_28)
	.align		4
.L_28:
        /*00ac*/ 	.word	index@(_Z35optimized_panel_pivot_search_kernelPK6__halfiiiiPS_Pi)
        /*00b0*/ 	.word	0x00000000
.L_29:


//--------------------- .nv.compat                --------------------------
	.section	.nv.compat,"",@"SHT_CUDA_COMPAT_INFO"
	.align	4
        /*0000*/ 	.byte	0x02, 0x09, 0x00, 0x00, 0x02, 0x02, 0x01, 0x00, 0x02, 0x05, 0x05, 0x00, 0x03, 0x07, 0x01, 0x01
        /*0010*/ 	.byte	0x02, 0x03, 0x00, 0x00, 0x02, 0x06, 0x01, 0x00, 0x04, 0x0b, 0x08, 0x00, 0x09, 0x00, 0x00, 0x00
        /*0020*/ 	.byte	0x00, 0x00, 0x00, 0x00


//--------------------- .nv.info._Z19panel_update_kernelP6__halfiiiii --------------------------
	.section	.nv.info._Z19panel_update_kernelP6__halfiiiii,"",@"SHT_CUDA_INFO"
	.sectionflags	@""
	.align	4


	//----- nvinfo : EIATTR_CUDA_API_VERSION
	.align		4
        /*0000*/ 	.byte	0x04, 0x37
        /*0002*/ 	.short	(.L_31 - .L_30)
.L_30:
        /*0004*/ 	.word	0x00000082


	//----- nvinfo : EIATTR_KPARAM_INFO
	.align		4
.L_31:
        /*0008*/ 	.byte	0x04, 0x17
        /*000a*/ 	.short	(.L_33 - .L_32)
.L_32:
        /*000c*/ 	.word	0x00000000
        /*0010*/ 	.short	0x0005
        /*0012*/ 	.short	0x0018
        /*0014*/ 	.byte	0x00, 0xf0, 0x11, 0x00


	//----- nvinfo : EIATTR_KPARAM_INFO
	.align		4
.L_33:
        /*0018*/ 	.byte	0x04, 0x17
        /*001a*/ 	.short	(.L_35 - .L_34)
.L_34:
        /*001c*/ 	.word	0x00000000
        /*0020*/ 	.short	0x0004
        /*0022*/ 	.short	0x0014
        /*0024*/ 	.byte	0x00, 0xf0, 0x11, 0x00


	//----- nvinfo : EIATTR_KPARAM_INFO
	.align		4
.L_35:
        /*0028*/ 	.byte	0x04, 0x17
        /*002a*/ 	.short	(.L_37 - .L_36)
.L_36:
        /*002c*/ 	.word	0x00000000
        /*0030*/ 	.short	0x0003
        /*0032*/ 	.short	0x0010
        /*0034*/ 	.byte	0x00, 0xf0, 0x11, 0x00


	//----- nvinfo : EIATTR_KPARAM_INFO
	.align		4
.L_37:
        /*0038*/ 	.byte	0x04, 0x17
        /*003a*/ 	.short	(.L_39 - .L_38)
.L_38:
        /*003c*/ 	.word	0x00000000
        /*0040*/ 	.short	0x0002
        /*0042*/ 	.short	0x000c
        /*0044*/ 	.byte	0x00, 0xf0, 0x11, 0x00


	//----- nvinfo : EIATTR_KPARAM_INFO
	.align		4
.L_39:
        /*0048*/ 	.byte	0x04, 0x17
        /*004a*/ 	.short	(.L_41 - .L_40)
.L_40:
        /*004c*/ 	.word	0x00000000
        /*0050*/ 	.short	0x0001
        /*0052*/ 	.short	0x0008
        /*0054*/ 	.byte	0x00, 0xf0, 0x11, 0x00


	//----- nvinfo : EIATTR_KPARAM_INFO
	.align		4
.L_41:
        /*0058*/ 	.byte	0x04, 0x17
        /*005a*/ 	.short	(.L_43 - .L_42)
.L_42:
        /*005c*/ 	.word	0x00000000
        /*0060*/ 	.short	0x0000
        /*0062*/ 	.short	0x0000
        /*0064*/ 	.byte	0x00, 0xf5, 0x21, 0x00


	//----- nvinfo : EIATTR_SPARSE_MMA_MASK
	.align		4
.L_43:
        /*0068*/ 	.byte	0x03, 0x50
        /*006a*/ 	.short	0x0000


	//----- nvinfo : EIATTR_MAXREG_COUNT
	.align		4
        /*006c*/ 	.byte	0x03, 0x1b
        /*006e*/ 	.short	0x00ff


	//----- nvinfo : EIATTR_MERCURY_ISA_VERSION
	.align		4
        /*0070*/ 	.byte	0x03, 0x5f
        /*0072*/ 	.short	0x0101


	//----- nvinfo : EIATTR_VRC_CTA_INIT_COUNT
	.align		4
        /*0074*/ 	.byte	0x02, 0x4a
	.zero		1
	.zero		1


	//----- nvinfo : EIATTR_EXIT_INSTR_OFFSETS
	.align		4
        /*0078*/ 	.byte	0x04, 0x1c
        /*007a*/ 	.short	(.L_45 - .L_44)


	//   ....[0]....
.L_44:
        /*007c*/ 	.word	0x00000070


	//   ....[1]....
        /*0080*/ 	.word	0x00000150


	//   ....[2]....
        /*0084*/ 	.word	0x00000290


	//----- nvinfo : EIATTR_CBANK_PARAM_SIZE
	.align		4
.L_45:
        /*0088*/ 	.byte	0x03, 0x19
        /*008a*/ 	.short	0x001c


	//----- nvinfo : EIATTR_PARAM_CBANK
	.align		4
        /*008c*/ 	.byte	0x04, 0x0a
        /*008e*/ 	.short	(.L_47 - .L_46)
	.align		4
.L_46:
        /*0090*/ 	.word	index@(.nv.constant0._Z19panel_update_kernelP6__halfiiiii)
        /*0094*/ 	.short	0x0380
        /*0096*/ 	.short	0x001c


	//----- nvinfo : EIATTR_SW_WAR
	.align		4
.L_47:
        /*0098*/ 	.byte	0x04, 0x36
        /*009a*/ 	.short	(.L_49 - .L_48)
.L_48:
        /*009c*/ 	.word	0x00000008
.L_49:


//--------------------- .nv.info._Z25panel_column_scale_kernelP6__halfiiiiPKi --------------------------
	.section	.nv.info._Z25panel_column_scale_kernelP6__halfiiiiPKi,"",@"SHT_CUDA_INFO"
	.sectionflags	@""
	.align	4


	//----- nvinfo : EIATTR_CUDA_API_VERSION
	.align		4
        /*0000*/ 	.byte	0x04, 0x37
        /*0002*/ 	.short	(.L_51 - .L_50)
.L_50:
        /*0004*/ 	.word	0x00000082


	//----- nvinfo : EIATTR_KPARAM_INFO
	.align		4
.L_51:
        /*0008*/ 	.byte	0x04, 0x17
        /*000a*/ 	.short	(.L_53 - .L_52)
.L_52:
        /*000c*/ 	.word	0x00000000
        /*0010*/ 	.short	0x0005
        /*0012*/ 	.short	0x0018
        /*0014*/ 	.byte	0x00, 0xf5, 0x21, 0x00


	//----- nvinfo : EIATTR_KPARAM_INFO
	.align		4
.L_53:
        /*0018*/ 	.byte	0x04, 0x17
        /*001a*/ 	.short	(.L_55 - .L_54)
.L_54:
        /*001c*/ 	.word	0x00000000
        /*0020*/ 	.short	0x0004
        /*0022*/ 	.short	0x0014
        /*0024*/ 	.byte	0x00, 0xf0, 0x11, 0x00


	//----- nvinfo : EIATTR_KPARAM_INFO
	.align		4
.L_55:
        /*0028*/ 	.byte	0x04, 0x17
        /*002a*/ 	.short	(.L_57 - .L_56)
.L_56:
        /*002c*/ 	.word	0x00000000
        /*0030*/ 	.short	0x0003
        /*0032*/ 	.short	0x0010
        /*0034*/ 	.byte	0x00, 0xf0, 0x11, 0x00


	//----- nvinfo : EIATTR_KPARAM_INFO
	.align		4
.L_57:
        /*0038*/ 	.byte	0x04, 0x17
        /*003a*/ 	.short	(.L_59 - .L_58)
.L_58:
        /*003c*/ 	.word	0x00000000
        /*0040*/ 	.short	0x0002
        /*0042*/ 	.short	0x000c
        /*0044*/ 	.byte	0x00, 0xf0, 0x11, 0x00


	//----- nvinfo : EIATTR_KPARAM_INFO
	.align		4
.L_59:
        /*0048*/ 	.byte	0x04, 0x17
        /*004a*/ 	.short	(.L_61 - .L_60)
.L_60:
        /*004c*/ 	.word	0x00000000
        /*0050*/ 	.short	0x0001
        /*0052*/ 	.short	0x0008
        /*0054*/ 	.byte	0x00, 0xf0, 0x11, 0x00


	//----- nvinfo : EIATTR_KPARAM_INFO
	.align		4
.L_61:
        /*0058*/ 	.byte	0x04, 0x17
        /*005a*/ 	.short	(.L_63 - .L_62)
.L_62:
        /*005c*/ 	.word	0x00000000
        /*0060*/ 	.short	0x0000
        /*0062*/ 	.short	0x0000
        /*0064*/ 	.byte	0x00, 0xf5, 0x21, 0x00


	//----- nvinfo : EIATTR_SPARSE_MMA_MASK
	.align		4
.L_63:
        /*0068*/ 	.byte	0x03, 0x50
        /*006a*/ 	.short	0x0000


	//----- nvinfo : EIATTR_MAXREG_COUNT
	.align		4
        /*006c*/ 	.byte	0x03, 0x1b
        /*006e*/ 	.short	0x00ff


	//----- nvinfo : EIATTR_MERCURY_ISA_VERSION
	.align		4
        /*0070*/ 	.byte	0x03, 0x5f
        /*0072*/ 	.short	0x0101


	//----- nvinfo : EIATTR_VRC_CTA_INIT_COUNT
	.align		4
        /*0074*/ 	.byte	0x02, 0x4a
	.zero		1
	.zero		1


	//----- nvinfo : EIATTR_EXIT_INSTR_OFFSETS
	.align		4
        /*0078*/ 	.byte	0x04, 0x1c
        /*007a*/ 	.short	(.L_65 - .L_64)


	//   ....[0]....
.L_64:
        /*007c*/ 	.word	0x00000050


	//   ....[1]....
        /*0080*/ 	.word	0x000000f0


	//   ....[2]....
        /*0084*/ 	.word	0x00000160


	//   ....[3]....
        /*0088*/ 	.word	0x00000280


	//----- nvinfo : EIATTR_CBANK_PARAM_SIZE
	.align		4
.L_65:
        /*008c*/ 	.byte	0x03, 0x19
        /*008e*/ 	.short	0x0020


	//----- nvinfo : EIATTR_PARAM_CBANK
	.align		4
        /*0090*/ 	.byte	0x04, 0x0a
        /*0092*/ 	.short	(.L_67 - .L_66)
	.align		4
.L_66:
        /*0094*/ 	.word	index@(.nv.constant0._Z25panel_column_scale_kernelP6__halfiiiiPKi)
        /*0098*/ 	.short	0x0380
        /*009a*/ 	.short	0x0020


	//----- nvinfo : EIATTR_SW_WAR
	.align		4
.L_67:
        /*009c*/ 	.byte	0x04, 0x36
        /*009e*/ 	.short	(.L_69 - .L_68)
.L_68:
        /*00a0*/ 	.word	0x00000008
.L_69:


//--------------------- .nv.info._Z21panel_row_swap_kernelP6__halfiiiiiPKi --------------------------
	.section	.nv.info._Z21panel_row_swap_kernelP6__halfiiiiiPKi,"",@"SHT_CUDA_INFO"
	.sectionflags	@""
	.align	4


	//----- nvinfo : EIATTR_CUDA_API_VERSION
	.align		4
        /*0000*/ 	.byte	0x04, 0x37
        /*0002*/ 	.short	(.L_71 - .L_70)
.L_70:
        /*0004*/ 	.word	0x00000082


	//----- nvinfo : EIATTR_KPARAM_INFO
	.align		4
.L_71:
        /*0008*/ 	.byte	0x04, 0x17
        /*000a*/ 	.short	(.L_73 - .L_72)
.L_72:
        /*000c*/ 	.word	0x00000000
        /*0010*/ 	.short	0x0006
        /*0012*/ 	.short	0x0020
        /*0014*/ 	.byte	0x00, 0xf5, 0x21, 0x00


	//----- nvinfo : EIATTR_KPARAM_INFO
	.align		4
.L_73:
        /*0018*/ 	.byte	0x04, 0x17
        /*001a*/ 	.short	(.L_75 - .L_74)
.L_74:
        /*001c*/ 	.word	0x00000000
        /*0020*/ 	.short	0x0005
        /*0022*/ 	.short	0x0018
        /*0024*/ 	.byte	0x00, 0xf0, 0x11, 0x00


	//----- nvinfo : EIATTR_KPARAM_INFO
	.align		4
.L_75:
        /*0028*/ 	.byte	0x04, 0x17
        /*002a*/ 	.short	(.L_77 - .L_76)
.L_76:
        /*002c*/ 	.word	0x00000000
        /*0030*/ 	.short	0x0004
        /*0032*/ 	.short	0x0014
        /*0034*/ 	.byte	0x00, 0xf0, 0x11, 0x00


	//----- nvinfo : EIATTR_KPARAM_INFO
	.align		4
.L_77:
        /*0038*/ 	.byte	0x04, 0x17
        /*003a*/ 	.short	(.L_79 - .L_78)
.L_78:
        /*003c*/ 	.word	0x00000000
        /*0040*/ 	.short	0x0003
        /*0042*/ 	.short	0x0010
        /*0044*/ 	.byte	0x00, 0xf0, 0x11, 0x00


	//----- nvinfo : EIATTR_KPARAM_INFO
	.align		4
.L_79:
        /*0048*/ 	.byte	0x04, 0x17
        /*004a*/ 	.short	(.L_81 - .L_80)
.L_80:
        /*004c*/ 	.word	0x00000000
        /*0050*/ 	.short	0x0002
        /*0052*/ 	.short	0x000c
        /*0054*/ 	.byte	0x00, 0xf0, 0x11, 0x00


	//----- nvinfo : EIATTR_KPARAM_INFO
	.align		4
.L_81:
        /*0058*/ 	.byte	0x04, 0x17
        /*005a*/ 	.short	(.L_83 - .L_82)
.L_82:
        /*005c*/ 	.word	0x00000000
        /*0060*/ 	.short	0x0001
        /*0062*/ 	.short	0x0008
        /*0064*/ 	.byte	0x00, 0xf0, 0x11, 0x00


	//----- nvinfo : EIATTR_KPARAM_INFO
	.align		4
.L_83:
        /*0068*/ 	.byte	0x04, 0x17
        /*006a*/ 	.short	(.L_85 - .L_84)
.L_84:
        /*006c*/ 	.word	0x00000000
        /*0070*/ 	.short	0x0000
        /*0072*/ 	.short	0x0000
        /*0074*/ 	.byte	0x00, 0xf5, 0x21, 0x00


	//----- nvinfo : EIATTR_SPARSE_MMA_MASK
	.align		4
.L_85:
        /*0078*/ 	.byte	0x03, 0x50
        /*007a*/ 	.short	0x0000


	//----- nvinfo : EIATTR_MAXREG_COUNT
	.align		4
        /*007c*/ 	.byte	0x03, 0x1b
        /*007e*/ 	.short	0x00ff


	//----- nvinfo : EIATTR_MERCURY_ISA_VERSION
	.align		4
        /*0080*/ 	.byte	0x03, 0x5f
        /*0082*/ 	.short	0x0101


	//----- nvinfo : EIATTR_VRC_CTA_INIT_COUNT
	.align		4
        /*0084*/ 	.byte	0x02, 0x4a
	.zero		1
	.zero		1


	//----- nvinfo : EIATTR_EXIT_INSTR_OFFSETS
	.align		4
        /*0088*/ 	.byte	0x04, 0x1c
        /*008a*/ 	.short	(.L_87 - .L_86)


	//   ....[0]....
.L_86:
        /*008c*/ 	.word	0x00000060


	//   ....[1]....
        /*0090*/ 	.word	0x000000c0


	//   ....[2]....
        /*0094*/ 	.word	0x00000150


	//   ....[3]....
        /*0098*/ 	.word	0x00000250


	//----- nvinfo : EIATTR_CBANK_PARAM_SIZE
	.align		4
.L_87:
        /*009c*/ 	.byte	0x03, 0x19
        /*009e*/ 	.short	0x0028


	//----- nvinfo : EIATTR_PARAM_CBANK
	.align		4
        /*00a0*/ 	.byte	0x04, 0x0a
        /*00a2*/ 	.short	(.L_89 - .L_88)
	.align		4
.L_88:
        /*00a4*/ 	.word	index@(.nv.constant0._Z21panel_row_swap_kernelP6__halfiiiiiPKi)
        /*00a8*/ 	.short	0x0380
        /*00aa*/ 	.short	0x0028


	//----- nvinfo : EIATTR_SW_WAR
	.align		4
.L_89:
        /*00ac*/ 	.byte	0x04, 0x36
        /*00ae*/ 	.short	(.L_91 - .L_90)
.L_90:
        /*00b0*/ 	.word	0x00000008
.L_91:


//--------------------- .nv.info._Z25panel_pivot_reduce_kernelPK6__halfPKiiiiPi --------------------------
	.section	.nv.info._Z25panel_pivot_reduce_kernelPK6__halfPKiiiiPi,"",@"SHT_CUDA_INFO"
	.sectionflags	@""
	.align	4


	//----- nvinfo : EIATTR_CUDA_API_VERSION
	.align		4
        /*0000*/ 	.byte	0x04, 0x37
        /*0002*/ 	.short	(.L_93 - .L_92)
.L_92:
        /*0004*/ 	.word	0x00000082


	//----- nvinfo : EIATTR_KPARAM_INFO
	.align		4
.L_93:
        /*0008*/ 	.byte	0x04, 0x17
        /*000a*/ 	.short	(.L_95 - .L_94)
.L_94:
        /*000c*/ 	.word	0x00000000
        /*0010*/ 	.short	0x0005
        /*0012*/ 	.short	0x0020
        /*0014*/ 	.byte	0x00, 0xf5, 0x21, 0x00


	//----- nvinfo : EIATTR_KPARAM_INFO
	.align		4
.L_95:
        /*0018*/ 	.byte	0x04, 0x17
        /*001a*/ 	.short	(.L_97 - .L_96)
.L_96:
        /*001c*/ 	.word	0x00000000
        /*0020*/ 	.short	0x0004
        /*0022*/ 	.short	0x0018
        /*0024*/ 	.byte	0x00, 0xf0, 0x11, 0x00


	//----- nvinfo : EIATTR_KPARAM_INFO
	.align		4
.L_97:
        /*0028*/ 	.byte	0x04, 0x17
        /*002a*/ 	.short	(.L_99 - .L_98)
.L_98:
        /*002c*/ 	.word	0x00000000
        /*0030*/ 	.short	0x0003
        /*0032*/ 	.short	0x0014
        /*0034*/ 	.byte	0x00, 0xf0, 0x11, 0x00


	//----- nvinfo : EIATTR_KPARAM_INFO
	.align		4
.L_99:
        /*0038*/ 	.byte	0x04, 0x17
        /*003a*/ 	.short	(.L_101 - .L_100)
.L_100:
        /*003c*/ 	.word	0x00000000
        /*0040*/ 	.short	0x0002
        /*0042*/ 	.short	0x0010
        /*0044*/ 	.byte	0x00, 0xf0, 0x11, 0x00


	//----- nvinfo : EIATTR_KPARAM_INFO
	.align		4
.L_101:
        /*0048*/ 	.byte	0x04, 0x17
        /*004a*/ 	.short	(.L_103 - .L_102)
.L_102:
        /*004c*/ 	.word	0x00000000
        /*0050*/ 	.short	0x0001
        /*0052*/ 	.short	0x0008
        /*0054*/ 	.byte	0x00, 0xf5, 0x21, 0x00


	//----- nvinfo : EIATTR_KPARAM_INFO
	.align		4
.L_103:
        /*0058*/ 	.byte	0x04, 0x17
        /*005a*/ 	.short	(.L_105 - .L_104)
.L_104:
        /*005c*/ 	.word	0x00000000
        /*0060*/ 	.short	0x0000
        /*0062*/ 	.short	0x0000
        /*0064*/ 	.byte	0x00, 0xf5, 0x21, 0x00


	//----- nvinfo : EIATTR_SPARSE_MMA_MASK
	.align		4
.L_105:
        /*0068*/ 	.byte	0x03, 0x50
        /*006a*/ 	.short	0x0000


	//----- nvinfo : EIATTR_MAXREG_COUNT
	.align		4
        /*006c*/ 	.byte	0x03, 0x1b
        /*006e*/ 	.short	0x00ff


	//----- nvinfo : EIATTR_NUM_BARRIERS
	.align		4
        /*0070*/ 	.byte	0x02, 0x4c
        /*0072*/ 	.byte	0x01
	.zero		1


	//----- nvinfo : EIATTR_MERCURY_ISA_VERSION
	.align		4
        /*0074*/ 	.byte	0x03, 0x5f
        /*0076*/ 	.short	0x0101


	//----- nvinfo : EIATTR_VRC_CTA_INIT_COUNT
	.align		4
        /*0078*/ 	.byte	0x02, 0x4a
	.zero		1
	.zero		1


	//----- nvinfo : EIATTR_EXIT_INSTR_OFFSETS
	.align		4
        /*007c*/ 	.byte	0x04, 0x1c
        /*007e*/ 	.short	(.L_107 - .L_106)


	//   ....[0]....
.L_106:
        /*0080*/ 	.word	0x000003e0


	//   ....[1]....
        /*0084*/ 	.word	0x00000450


	//----- nvinfo : EIATTR_CRS_STACK_SIZE
	.align		4
.L_107:
        /*0088*/ 	.byte	0x04, 0x1e
        /*008a*/ 	.short	(.L_109 - .L_108)
.L_108:
        /*008c*/ 	.word	0x00000000


	//----- nvinfo : EIATTR_CBANK_PARAM_SIZE
	.align		4
.L_109:
        /*0090*/ 	.byte	0x03, 0x19
        /*0092*/ 	.short	0x0028


	//----- nvinfo : EIATTR_PARAM_CBANK
	.align		4
        /*0094*/ 	.byte	0x04, 0x0a
        /*0096*/ 	.short	(.L_111 - .L_110)
	.align		4
.L_110:
        /*0098*/ 	.word	index@(.nv.constant0._Z25panel_pivot_reduce_kernelPK6__halfPKiiiiPi)
        /*009c*/ 	.short	0x0380
        /*009e*/ 	.short	0x0028


	//----- nvinfo : EIATTR_SW_WAR
	.align		4
.L_111:
        /*00a0*/ 	.byte	0x04, 0x36
        /*00a2*/ 	.short	(.L_113 - .L_112)
.L_112:
        /*00a4*/ 	.word	0x00000008
.L_113:


//--------------------- .nv.info._Z35optimized_panel_pivot_search_kernelPK6__halfiiiiPS_Pi --------------------------
	.section	.nv.info._Z35optimized_panel_pivot_search_kernelPK6__halfiiiiPS_Pi,"",@"SHT_CUDA_INFO"
	.sectionflags	@""
	.align	4


	//----- nvinfo : EIATTR_CUDA_API_VERSION
	.align		4
        /*0000*/ 	.byte	0x04, 0x37
        /*0002*/ 	.short	(.L_115 - .L_114)
.L_114:
        /*0004*/ 	.word	0x00000082


	//----- nvinfo : EIATTR_KPARAM_INFO
	.align		4
.L_115:
        /*0008*/ 	.byte	0x04, 0x17
        /*000a*/ 	.short	(.L_117 - .L_116)
.L_116:
        /*000c*/ 	.word	0x00000000
        /*0010*/ 	.short	0x0006
        /*0012*/ 	.short	0x0020
        /*0014*/ 	.byte	0x00, 0xf5, 0x21, 0x00


	//----- nvinfo : EIATTR_KPARAM_INFO
	.align		4
.L_117:
        /*0018*/ 	.byte	0x04, 0x17
        /*001a*/ 	.short	(.L_119 - .L_118)
.L_118:
        /*001c*/ 	.word	0x00000000
        /*0020*/ 	.short	0x0005
        /*0022*/ 	.short	0x0018
        /*0024*/ 	.byte	0x00, 0xf5, 0x21, 0x00


	//----- nvinfo : EIATTR_KPARAM_INFO
	.align		4
.L_119:
        /*0028*/ 	.byte	0x04, 0x17
        /*002a*/ 	.short	(.L_121 - .L_120)
.L_120:
        /*002c*/ 	.word	0x00000000
        /*0030*/ 	.short	0x0004
        /*0032*/ 	.short	0x0014
        /*0034*/ 	.byte	0x00, 0xf0, 0x11, 0x00


	//----- nvinfo : EIATTR_KPARAM_INFO
	.align		4
.L_121:
        /*0038*/ 	.byte	0x04, 0x17
        /*003a*/ 	.short	(.L_123 - .L_122)
.L_122:
        /*003c*/ 	.word	0x00000000
        /*0040*/ 	.short	0x0003
        /*0042*/ 	.short	0x0010
        /*0044*/ 	.byte	0x00, 0xf0, 0x11, 0x00


	//----- nvinfo : EIATTR_KPARAM_INFO
	.align		4
.L_123:
        /*0048*/ 	.byte	0x04, 0x17
        /*004a*/ 	.short	(.L_125 - .L_124)
.L_124:
        /*004c*/ 	.word	0x00000000
        /*0050*/ 	.short	0x0002
        /*0052*/ 	.short	0x000c
        /*0054*/ 	.byte	0x00, 0xf0, 0x11, 0x00


	//----- nvinfo : EIATTR_KPARAM_INFO
	.align		4
.L_125:
        /*0058*/ 	.byte	0x04, 0x17
        /*005a*/ 	.short	(.L_127 - .L_126)
.L_126:
        /*005c*/ 	.word	0x00000000
        /*0060*/ 	.short	0x0001
        /*0062*/ 	.short	0x0008
        /*0064*/ 	.byte	0x00, 0xf0, 0x11, 0x00


	//----- nvinfo : EIATTR_KPARAM_INFO
	.align		4
.L_127:
        /*0068*/ 	.byte	0x04, 0x17
        /*006a*/ 	.short	(.L_129 - .L_128)
.L_128:
        /*006c*/ 	.word	0x00000000
        /*0070*/ 	.short	0x0000
        /*0072*/ 	.short	0x0000
        /*0074*/ 	.byte	0x00, 0xf5, 0x21, 0x00


	//----- nvinfo : EIATTR_SPARSE_MMA_MASK
	.align		4
.L_129:
        /*0078*/ 	.byte	0x03, 0x50
        /*007a*/ 	.short	0x0000


	//----- nvinfo : EIATTR_MAXREG_COUNT
	.align		4
        /*007c*/ 	.byte	0x03, 0x1b
        /*007e*/ 	.short	0x00ff


	//----- nvinfo : EIATTR_NUM_BARRIERS
	.align		4
        /*0080*/ 	.byte	0x02, 0x4c
        /*0082*/ 	.byte	0x01
	.zero		1


	//----- nvinfo : EIATTR_MERCURY_ISA_VERSION
	.align		4
        /*0084*/ 	.byte	0x03, 0x5f
        /*0086*/ 	.short	0x0101


	//----- nvinfo : EIATTR_COOP_GROUP_MASK_REGIDS
	.align		4
        /*0088*/ 	.byte	0x04, 0x29
        /*008a*/ 	.short	(.L_131 - .L_130)


	//   ....[0]....
.L_130:
        /*008c*/ 	.word	0xffffffff


	//   ....[1]....
        /*0090*/ 	.word	0xffffffff


	//   ....[2]....
        /*0094*/ 	.word	0xffffffff


	//   ....[3]....
        /*0098*/ 	.word	0xffffffff


	//   ....[4]....
        /*009c*/ 	.word	0xffffffff


	//   ....[5]....
        /*00a0*/ 	.word	0xffffffff


	//   ....[6]....
        /*00a4*/ 	.word	0xffffffff


	//   ....[7]....
        /*00a8*/ 	.word	0xffffffff


	//   ....[8]....
        /*00ac*/ 	.word	0xffffffff


	//   ....[9]....
        /*00b0*/ 	.word	0xffffffff


	//   ....[10]....
        /*00b4*/ 	.word	0xffffffff


	//   ....[11]....
        /*00b8*/ 	.word	0xffffffff


	//   ....[12]....
        /*00bc*/ 	.word	0xffffffff


	//   ....[13]....
        /*00c0*/ 	.word	0xffffffff


	//   ....[14]....
        /*00c4*/ 	.word	0xffffffff


	//   ....[15]....
        /*00c8*/ 	.word	0xffffffff


	//   ....[16]....
        /*00cc*/ 	.word	0xffffffff


	//   ....[17]....
        /*00d0*/ 	.word	0xffffffff


	//   ....[18]....
        /*00d4*/ 	.word	0xffffffff


	//   ....[19]....
        /*00d8*/ 	.word	0xffffffff


	//----- nvinfo : EIATTR_COOP_GROUP_INSTR_OFFSETS
	.align		4
.L_131:
        /*00dc*/ 	.byte	0x04, 0x28
        /*00de*/ 	.short	(.L_133 - .L_132)


	//   ....[0]....
.L_132:
        /*00e0*/ 	.word	0x00000810


	//   ....[1]....
        /*00e4*/ 	.word	0x00000840


	//   ....[2]....
        /*00e8*/ 	.word	0x000008b0


	//   ....[3]....
        /*00ec*/ 	.word	0x000008c0


	//   ....[4]....
        /*00f0*/ 	.word	0x00000910


	//   ....[5]....
        /*00f4*/ 	.word	0x00000920


	//   ....[6]....
        /*00f8*/ 	.word	0x00000980


	//   ....[7]....
        /*00fc*/ 	.word	0x00000990


	//   ....[8]....
        /*0100*/ 	.word	0x000009e0


	//   ....[9]....
        /*0104*/ 	.word	0x000009f0


	//   ....[10]....
        /*0108*/ 	.word	0x00000b20


	//   ....[11]....
        /*010c*/ 	.word	0x00000b30


	//   ....[12]....
        /*0110*/ 	.word	0x00000b80


	//   ....[13]....
        /*0114*/ 	.word	0x00000b90


	//   ....[14]....
        /*0118*/ 	.word	0x00000be0


	//   ....[15]....
        /*011c*/ 	.word	0x00000bf0


	//   ....[16]....
        /*0120*/ 	.word	0x00000c40


	//   ....[17]....
        /*0124*/ 	.word	0x00000c50


	//   ....[18]....
        /*0128*/ 	.word	0x00000cb0


	//   ....[19]....
        /*012c*/ 	.word	0x00000cc0


	//----- nvinfo : EIATTR_VRC_CTA_INIT_COUNT
	.align		4
.L_133:
        /*0130*/ 	.byte	0x02, 0x4a
	.zero		1
	.zero		1


	//----- nvinfo : EIATTR_EXIT_INSTR_OFFSETS
	.align		4
        /*0134*/ 	.byte	0x04, 0x1c
        /*0136*/ 	.short	(.L_135 - .L_134)


	//   ....[0]....
.L_134:
        /*0138*/ 	.word	0x00000050


	//   ....[1]....
        /*013c*/ 	.word	0x00000a90


	//   ....[2]....
        /*0140*/ 	.word	0x00000cd0


	//   ....[3]....
        /*0144*/ 	.word	0x00000d70


	//----- nvinfo : EIATTR_CRS_STACK_SIZE
	.align		4
.L_135:
        /*0148*/ 	.byte	0x04, 0x1e
        /*014a*/ 	.short	(.L_137 - .L_136)
.L_136:
        /*014c*/ 	.word	0x00000000


	//----- nvinfo : EIATTR_CBANK_PARAM_SIZE
	.align		4
.L_137:
        /*0150*/ 	.byte	0x03, 0x19
        /*0152*/ 	.short	0x0028


	//----- nvinfo : EIATTR_PARAM_CBANK
	.align		4
        /*0154*/ 	.byte	0x04, 0x0a
        /*0156*/ 	.short	(.L_139 - .L_138)
	.align		4
.L_138:
        /*0158*/ 	.word	index@(.nv.constant0._Z35optimized_panel_pivot_search_kernelPK6__halfiiiiPS_Pi)
        /*015c*/ 	.short	0x0380
        /*015e*/ 	.short	0x0028


	//----- nvinfo : EIATTR_SW_WAR
	.align		4
.L_139:
        /*0160*/ 	.byte	0x04, 0x36
        /*0162*/ 	.short	(.L_141 - .L_140)
.L_140:
        /*0164*/ 	.word	0x00000008
.L_141:


//--------------------- .nv.callgraph             --------------------------
	.section	.nv.callgraph,"",@"SHT_CUDA_CALLGRAPH"
	.align	4
	.sectionentsize	8
	.align		4
        /*0000*/ 	.word	0x00000000
	.align		4
        /*0004*/ 	.word	0xffffffff
	.align		4
        /*0008*/ 	.word	0x00000000
	.align		4
        /*000c*/ 	.word	0xfffffffe
	.align		4
        /*0010*/ 	.word	0x00000000
	.align		4
        /*0014*/ 	.word	0xfffffffd
	.align		4
        /*0018*/ 	.word	0x00000000
	.align		4
        /*001c*/ 	.word	0xfffffffc


//--------------------- .text._Z19panel_update_kernelP6__halfiiiii --------------------------
	.section	.text._Z19panel_update_kernelP6__halfiiiii,"ax",@progbits
	.align	128
        .global         _Z19panel_update_kernelP6__halfiiiii
        .type           _Z19panel_update_kernelP6__halfiiiii,@function
        .size           _Z19panel_update_kernelP6__halfiiiii,(.L_x_20 - _Z19panel_update_kernelP6__halfiiiii)
        .other          _Z19panel_update_kernelP6__halfiiiii,@"STO_CUDA_ENTRY STV_DEFAULT"
_Z19panel_update_kernelP6__halfiiiii:
.text._Z19panel_update_kernelP6__halfiiiii:
[----:B------:R-:W-:Y:S01]  /*0000*/  LDC R1, c[0x0][0x37c] ;  /* 0x0000df00ff017b82 */ /* 0x000fe20000000800 */
[----:B------:R-:W0:Y:S07]  /*0010*/  LDCU UR4, c[0x0][0x398] ;  /* 0x00007300ff0477ac */ /* 0x000e2e0008000800 */
[----:B------:R-:W1:Y:S01]  /*0020*/  LDC R7, c[0x0][0x388] ;  /* 0x0000e200ff077b82 */ /* 0x000e620000000800 */
[----:B------:R-:W0:Y:S02]  /*0030*/  LDCU.64 UR6, c[0x0][0x390] ;  /* 0x00007200ff0677ac */ /* 0x000e240008000a00 */
[----:B0-----:R-:W-:-:S02]  /*0040*/  UIADD3 UR4, UPT, UPT, UR4, UR6, URZ ;  /* 0x0000000604047290 */ /* 0x001fc4000fffe0ff */
[----:B------:R-:W-:-:S04]  /*0050*/  UIADD3 UR5, UPT, UPT, UR6, UR7, URZ ;  /* 0x0000000706057290 */ /* 0x000fc8000fffe0ff */
[----:B-1----:R-:W-:-:S13]  /*0060*/  ISETP.LE.AND P0, PT, R7, UR4, PT ;  /* 0x0000000407007c0c */ /* 0x002fda000bf03270 */
[----:B------:R-:W-:Y:S05]  /*0070*/  @P0 EXIT ;  /* 0x000000000000094d */ /* 0x000fea0003800000 */
[----:B------:R-:W0:Y:S01]  /*0080*/  S2R R5, SR_TID.X ;  /* 0x0000000000057919 */ /* 0x000e220000002100 */
[----:B------:R-:W1:Y:S01]  /*0090*/  LDC R2, c[0x0][0x364] ;  /* 0x0000d900ff027b82 */ /* 0x000e620000000800 */
[----:B------:R-:W-:Y:S01]  /*00a0*/  UIADD3 UR6, UPT, UPT, UR4, 0x1, URZ ;  /* 0x0000000104067890 */ /* 0x000fe2000fffe0ff */
[----:B------:R-:W1:Y:S06]  /*00b0*/  S2R R3, SR_TID.Y ;  /* 0x0000000000037919 */ /* 0x000e6c0000002200 */
[----:B------:R-:W0:Y:S08]  /*00c0*/  S2UR UR8, SR_CTAID.X ;  /* 0x00000000000879c3 */ /* 0x000e300000002500 */
[----:B------:R-:W0:Y:S08]  /*00d0*/  LDC R0, c[0x0][0x360] ;  /* 0x0000d800ff007b82 */ /* 0x000e300000000800 */
[----:B------:R-:W1:Y:S01]  /*00e0*/  S2UR UR7, SR_CTAID.Y ;  /* 0x00000000000779c3 */ /* 0x000e620000002600 */
[----:B0-----:R-:W-:-:S04]  /*00f0*/  IMAD R0, R0, UR8, R5 ;  /* 0x0000000800007c24 */ /* 0x001fc8000f8e0205 */
[----:B------:R-:W-:Y:S02]  /*0100*/  VIADD R5, R0, UR6 ;  /* 0x0000000600057c36 */ /* 0x000fe40008000000 */
[----:B-1----:R-:W-:-:S03]  /*0110*/  IMAD R2, R2, UR7, R3 ;  /* 0x0000000702027c24 */ /* 0x002fc6000f8e0203 */
[----:B------:R-:W-:Y:S01]  /*0120*/  ISETP.GE.AND P0, PT, R5, UR5, PT ;  /* 0x0000000505007c0c */ /* 0x000fe2000bf06270 */
[----:B------:R-:W-:-:S05]  /*0130*/  VIADD R2, R2, UR6 ;  /* 0x0000000602027c36 */ /* 0x000fca0008000000 */
[----:B------:R-:W-:-:S13]  /*0140*/  ISETP.GE.OR P0, PT, R2, R7, P0 ;  /* 0x000000070200720c */ /* 0x000fda0000706670 */
[----:B------:R-:W-:Y:S05]  /*0150*/  @P0 EXIT ;  /* 0x000000000000094d */ /* 0x000fea0003800000 */
[----:B------:R-:W0:Y:S01]  /*0160*/  LDC R0, c[0x0][0x38c] ;  /* 0x0000e300ff007b82 */ /* 0x000e220000000800 */
[----:B------:R-:W1:Y:S01]  /*0170*/  LDCU.64 UR8, c[0x0][0x380] ;  /* 0x00007000ff0877ac */ /* 0x000e620008000a00 */
[----:B------:R-:W-:Y:S01]  /*0180*/  SHF.R.S32.HI R3, RZ, 0x1f, R2 ;  /* 0x0000001fff037819 */ /* 0x000fe20000011402 */
[----:B------:R-:W-:Y:S01]  /*0190*/  USHF.R.S32.HI UR5, URZ, 0x1f, UR4 ;  /* 0x0000001fff057899 */ /* 0x000fe20008011404 */
[----:B------:R-:W2:Y:S05]  /*01a0*/  LDCU.64 UR6, c[0x0][0x358] ;  /* 0x00006b00ff0677ac */ /* 0x000eaa0008000a00 */
[----:B0-----:R-:W-:-:S04]  /*01b0*/  IMAD.WIDE R12, R5, R0, UR4 ;  /* 0x00000004050c7e25 */ /* 0x001fc8000f8e0200 */
[----:B------:R-:W-:Y:S01]  /*01c0*/  IMAD.WIDE R10, R0, UR4, R2 ;  /* 0x00000004000a7c25 */ /* 0x000fe2000f8e0202 */
[----:B-1----:R-:W-:-:S03]  /*01d0*/  LEA R8, P1, R12, UR8, 0x1 ;  /* 0x000000080c087c11 */ /* 0x002fc6000f8208ff */
[----:B------:R-:W-:Y:S01]  /*01e0*/  IMAD.WIDE R2, R5, R0, R2 ;  /* 0x0000000005027225 */ /* 0x000fe200078e0202 */
[----:B------:R-:W-:Y:S02]  /*01f0*/  LEA R6, P0, R10, UR8, 0x1 ;  /* 0x000000080a067c11 */ /* 0x000fe4000f8008ff */
[----:B------:R-:W-:Y:S02]  /*0200*/  LEA.HI.X R9, R12, UR9, R13, 0x1, P1 ;  /* 0x000000090c097c11 */ /* 0x000fe400088f0c0d */
[----:B------:R-:W-:Y:S02]  /*0210*/  LEA R4, P2, R2, UR8, 0x1 ;  /* 0x0000000802047c11 */ /* 0x000fe4000f8408ff */
[----:B------:R-:W-:Y:S02]  /*0220*/  LEA.HI.X R7, R10, UR9, R11, 0x1, P0 ;  /* 0x000000090a077c11 */ /* 0x000fe400080f0c0b */
[----:B------:R-:W-:Y:S01]  /*0230*/  LEA.HI.X R5, R2, UR9, R3, 0x1, P2 ;  /* 0x0000000902057c11 */ /* 0x000fe200090f0c03 */
[----:B--2---:R-:W2:Y:S04]  /*0240*/  LDG.E.U16 R9, desc[UR6][R8.64] ;  /* 0x0000000608097981 */ /* 0x004ea8000c1e1500 */
[----:B------:R-:W2:Y:S04]  /*0250*/  LDG.E.U16 R6, desc[UR6][R6.64] ;  /* 0x0000000606067981 */ /* 0x000ea8000c1e1500 */
[----:B------:R-:W2:Y:S02]  /*0260*/  LDG.E.U16 R0, desc[UR6][R4.64] ;  /* 0x0000000604007981 */ /* 0x000ea4000c1e1500 */
[----:B--2---:R-:W-:-:S05]  /*0270*/  HFMA2 R0, -R6.H0_H0, R9.H0_H0, R0.H0_H0 ;  /* 0x2000000906007231 */ /* 0x004fca0000040900 */
[----:B------:R-:W-:Y:S01]  /*0280*/  STG.E.U16 desc[UR6][R4.64], R0 ;  /* 0x0000000004007986 */ /* 0x000fe2000c101506 */
[----:B------:R-:W-:Y:S05]  /*0290*/  EXIT ;  /* 0x000000000000794d */ /* 0x000fea0003800000 */
.L_x_0:
[----:B------:R-:W-:-:S00]  /*02a0*/  BRA `(.L_x_0) ;  /* 0xfffffffc00fc7947 */ /* 0x000fc0000383ffff */
[----:B------:R-:W-:-:S00]  /*02b0*/  NOP ;  /* 0x0000000000007918 */ /* 0x000fc00000000000 */
        /* <DEDUP_REMOVED lines=12> */
.L_x_20:


//--------------------- .text._Z25panel_column_scale_kernelP6__halfiiiiPKi --------------------------
	.section	.text._Z25panel_column_scale_kernelP6__halfiiiiPKi,"ax",@progbits
	.align	128
        .global         _Z25panel_column_scale_kernelP6__halfiiiiPKi
        .type           _Z25panel_column_scale_kernelP6__halfiiiiPKi,@function
        .size           _Z25panel_column_scale_kernelP6__halfiiiiPKi,(.L_x_21 - _Z25panel_column_scale_kernelP6__halfiiiiPKi)
        .other          _Z25panel_column_scale_kernelP6__halfiiiiPKi,@"STO_CUDA_ENTRY STV_DEFAULT"
_Z25panel_column_scale_kernelP6__halfiiiiPKi:
.text._Z25panel_column_scale_kernelP6__halfiiiiPKi:
[----:B------:R-:W-:Y:S08]  /*0000*/  LDC R1, c[0x0][0x37c] ;  /* 0x0000df00ff017b82 */ /* 0x000ff00000000800 */
[----:B------:R-:W0:Y:S01]  /*0010*/  LDC.64 R2, c[0x0][0x390] ;  /* 0x0000e400ff027b82 */ /* 0x000e220000000a00 */
[----:B------:R-:W1:Y:S01]  /*0020*/  LDCU UR7, c[0x0][0x388] ;  /* 0x00007100ff0777ac */ /* 0x000e620008000800 */
[----:B0-----:R-:W-:-:S05]  /*0030*/  IMAD.IADD R2, R3, 0x1, R2 ;  /* 0x0000000103027824 */ /* 0x001fca00078e0202 */
[----:B-1----:R-:W-:-:S13]  /*0040*/  ISETP.GE.AND P0, PT, R2, UR7, PT ;  /* 0x0000000702007c0c */ /* 0x002fda000bf06270 */
[----:B------:R-:W-:Y:S05]  /*0050*/  @P0 EXIT ;  /* 0x000000000000094d */ /* 0x000fea0003800000 */
[----:B------:R-:W0:Y:S01]  /*0060*/  LDC.64 R8, c[0x0][0x380] ;  /* 0x0000e000ff087b82 */ /* 0x000e220000000a00 */
[----:B------:R-:W1:Y:S01]  /*0070*/  LDCU UR8, c[0x0][0x38c] ;  /* 0x00007180ff0877ac */ /* 0x000e620008000800 */
[--C-:B------:R-:W-:Y:S01]  /*0080*/  SHF.R.S32.HI R3, RZ, 0x1f, R2.reuse ;  /* 0x0000001fff037819 */ /* 0x100fe20000011402 */
[----:B------:R-:W2:Y:S02]  /*0090*/  LDCU.64 UR4, c[0x0][0x358] ;  /* 0x00006b00ff0477ac */ /* 0x000ea40008000a00 */
[----:B-1----:R-:W-:-:S03]  /*00a0*/  IMAD.WIDE R4, R2, UR8, R2 ;  /* 0x0000000802047c25 */ /* 0x002fc6000f8e0202 */
[----:B0-----:R-:W-:-:S04]  /*00b0*/  LEA R6, P0, R4, R8, 0x1 ;  /* 0x0000000804067211 */ /* 0x001fc800078008ff */
[----:B------:R-:W-:-:S05]  /*00c0*/  LEA.HI.X R7, R4, R9, R5, 0x1, P0 ;  /* 0x0000000904077211 */ /* 0x000fca00000f0c05 */
[----:B--2---:R-:W2:Y:S02]  /*00d0*/  LDG.E.U16 R6, desc[UR4][R6.64] ;  /* 0x0000000406067981 */ /* 0x004ea4000c1e1500 */
[----:B--2---:R-:W-:-:S13]  /*00e0*/  HSETP2.NEU.AND P0, PT, R6.H0_H0, RZ.H0_H0, PT ;  /* 0x200000ff06007234 */ /* 0x004fda0003f0d800 */
[----:B------:R-:W-:Y:S05]  /*00f0*/  @!P0 EXIT ;  /* 0x000000000000894d */ /* 0x000fea0003800000 */
[----:B------:R-:W0:Y:S01]  /*0100*/  S2R R0, SR_TID.X ;  /* 0x0000000000007919 */ /* 0x000e220000002100 */
[----:B------:R-:W0:Y:S08]  /*0110*/  S2UR UR6, SR_CTAID.X ;  /* 0x00000000000679c3 */ /* 0x000e300000002500 */
[----:B------:R-:W0:Y:S02]  /*0120*/  LDC R5, c[0x0][0x360] ;  /* 0x0000d800ff057b82 */ /* 0x000e240000000800 */
[----:B0-----:R-:W-:-:S05]  /*0130*/  IMAD R5, R5, UR6, R0 ;  /* 0x0000000605057c24 */ /* 0x001fca000f8e0200 */
[----:B------:R-:W-:-:S04]  /*0140*/  IADD3 R4, PT, PT, R5, 0x1, R2 ;  /* 0x0000000105047810 */ /* 0x000fc80007ffe002 */
[----:B------:R-:W-:-:S13]  /*0150*/  ISETP.GE.AND P0, PT, R4, UR7, PT ;  /* 0x0000000704007c0c */ /* 0x000fda000bf06270 */
[----:B------:R-:W-:Y:S05]  /*0160*/  @P0 EXIT ;  /* 0x000000000000094d */ /* 0x000fea0003800000 */
[----:B------:R-:W-:-:S03]  /*0170*/  SHF.R.S32.HI R5, RZ, 0x1f, R4 ;  /* 0x0000001fff057819 */ /* 0x000fc60000011404 */
[----:B------:R-:W-:-:S03]  /*0180*/  IMAD.WIDE R2, R2, UR8, R4 ;  /* 0x0000000802027c25 */ /* 0x000fc6000f8e0204 */
[----:B------:R-:W-:-:S04]  /*0190*/  LEA R4, P0, R2, R8, 0x1 ;  /* 0x0000000802047211 */ /* 0x000fc800078008ff */
[----:B------:R-:W-:-:S05]  /*01a0*/  LEA.HI.X R5, R2, R9, R3, 0x1, P0 ;  /* 0x0000000902057211 */ /* 0x000fca00000f0c03 */
[----:B------:R-:W2:Y:S01]  /*01b0*/  LDG.E.U16 R0, desc[UR4][R4.64] ;  /* 0x0000000404007981 */ /* 0x000ea2000c1e1500 */
[----:B------:R-:W-:-:S04]  /*01c0*/  HADD2.F32 R3, -RZ, R6.H0_H0 ;  /* 0x20000006ff037230 */ /* 0x000fc80000004100 */
[----:B------:R-:W0:Y:S01]  /*01d0*/  MUFU.RCP R7, R3 ;  /* 0x0000000300077308 */ /* 0x000e220000001000 */
[----:B--2---:R-:W-:-:S05]  /*01e0*/  HADD2.F32 R0, -RZ, R0.H0_H0 ;  /* 0x20000000ff007230 */ /* 0x004fca0000004100 */
[----:B0-----:R-:W-:-:S05]  /*01f0*/  FMUL R2, R0, R7 ;  /* 0x0000000700027220 */ /* 0x001fca0000400000 */
[----:B------:R-:W-:-:S05]  /*0200*/  F2FP.F16.F32.PACK_AB R6, RZ, R2 ;  /* 0x00000002ff06723e */ /* 0x000fca00000000ff */
[C---:B------:R-:W-:Y:S02]  /*0210*/  HSETP2.GEU.AND P1, PT, |R6|.reuse.H0_H0, 8.523464202880859375e-06, 8.523464202880859375e-06, PT ;  /* 0x008f008f06007434 */ /* 0x040fe40003f2ea00 */
[----:B------:R-:W-:-:S05]  /*0220*/  HSETP2.GT.AND P0, PT, |R6|.H0_H0, RZ.H0_H0, PT ;  /* 0x200000ff06007234 */ /* 0x000fca0003f04a00 */
[----:B------:R-:W-:-:S13]  /*0230*/  PLOP3.LUT P0, PT, P1, P0, PT, 0xf2, 0x2f ;  /* 0x00000000002f781c */ /* 0x000fda0000f01e72 */
[----:B------:R-:W-:-:S04]  /*0240*/  @!P0 FFMA R0, -R3, R2, R0 ;  /* 0x0000000203008223 */ /* 0x000fc80000000100 */
[----:B------:R-:W-:-:S05]  /*0250*/  @!P0 FFMA R0, R7, R0, R2 ;  /* 0x0000000007008223 */ /* 0x000fca0000000002 */
[----:B------:R-:W-:-:S05]  /*0260*/  @!P0 F2FP.F16.F32.PACK_AB R6, RZ, R0 ;  /* 0x00000000ff06823e */ /* 0x000fca00000000ff */
[----:B------:R-:W-:Y:S01]  /*0270*/  STG.E.U16 desc[UR4][R4.64], R6 ;  /* 0x0000000604007986 */ /* 0x000fe2000c101504 */
[----:B------:R-:W-:Y:S05]  /*0280*/  EXIT ;  /* 0x000000000000794d */ /* 0x000fea0003800000 */
.L_x_1:
        /* <DEDUP_REMOVED lines=15> */
.L_x_21:


//--------------------- .text._Z21panel_row_swap_kernelP6__halfiiiiiPKi --------------------------
	.section	.text._Z21panel_row_swap_kernelP6__halfiiiiiPKi,"ax",@progbits
	.align	128
        .global         _Z21panel_row_swap_kernelP6__halfiiiiiPKi
        .type           _Z21panel_row_swap_kernelP6__halfiiiiiPKi,@function
        .size           _Z21panel_row_swap_kernelP6__halfiiiiiPKi,(.L_x_22 - _Z21panel_row_swap_kernelP6__halfiiiiiPKi)
        .other          _Z21panel_row_swap_kernelP6__halfiiiiiPKi,@"STO_CUDA_ENTRY STV_DEFAULT"
_Z21panel_row_swap_kernelP6__halfiiiiiPKi:
.text._Z21panel_row_swap_kernelP6__halfiiiiiPKi:
[----:B------:R-:W-:Y:S08]  /*0000*/  LDC R1, c[0x0][0x37c] ;  /* 0x0000df00ff017b82 */ /* 0x000ff00000000800 */
[----:B------:R-:W0:Y:S01]  /*0010*/  LDC R5, c[0x0][0x398] ;  /* 0x0000e600ff057b82 */ /* 0x000e220000000800 */
[----:B------:R-:W0:Y:S01]  /*0020*/  LDCU UR8, c[0x0][0x390] ;  /* 0x00007200ff0877ac */ /* 0x000e220008000800 */
[----:B------:R-:W1:Y:S01]  /*0030*/  LDCU UR4, c[0x0][0x388] ;  /* 0x00007100ff0477ac */ /* 0x000e620008000800 */
[----:B0-----:R-:W-:-:S05]  /*0040*/  VIADD R4, R5, UR8 ;  /* 0x0000000805047c36 */ /* 0x001fca0008000000 */
[----:B-1----:R-:W-:-:S13]  /*0050*/  ISETP.GE.AND P0, PT, R4, UR4, PT ;  /* 0x0000000404007c0c */ /* 0x002fda000bf06270 */
[----:B------:R-:W-:Y:S05]  /*0060*/  @P0 EXIT ;  /* 0x000000000000094d */ /* 0x000fea0003800000 */
[----:B------:R-:W0:Y:S01]  /*0070*/  LDC.64 R2, c[0x0][0x3a0] ;  /* 0x0000e800ff027b82 */ /* 0x000e220000000a00 */
[----:B------:R-:W1:Y:S01]  /*0080*/  LDCU.64 UR6, c[0x0][0x358] ;  /* 0x00006b00ff0677ac */ /* 0x000e620008000a00 */
[----:B0-----:R-:W-:-:S06]  /*0090*/  IMAD.WIDE R2, R5, 0x4, R2 ;  /* 0x0000000405027825 */ /* 0x001fcc00078e0202 */
[----:B-1----:R-:W2:Y:S02]  /*00a0*/  LDG.E.CONSTANT R3, desc[UR6][R2.64] ;  /* 0x0000000602037981 */ /* 0x002ea4000c1e9900 */
[----:B--2---:R-:W-:-:S13]  /*00b0*/  ISETP.NE.AND P0, PT, R3, RZ, PT ;  /* 0x000000ff0300720c */ /* 0x004fda0003f05270 */
[----:B------:R-:W-:Y:S05]  /*00c0*/  @!P0 EXIT ;  /* 0x000000000000894d */ /* 0x000fea0003800000 */
[----:B------:R-:W0:Y:S01]  /*00d0*/  S2R R7, SR_TID.X ;  /* 0x0000000000077919 */ /* 0x000e220000002100 */
[----:B------:R-:W0:Y:S01]  /*00e0*/  S2UR UR5, SR_CTAID.X ;  /* 0x00000000000579c3 */ /* 0x000e220000002500 */
[----:B------:R-:W1:Y:S07]  /*00f0*/  LDCU UR4, c[0x0][0x394] ;  /* 0x00007280ff0477ac */ /* 0x000e6e0008000800 */
[----:B------:R-:W0:Y:S01]  /*0100*/  LDC R0, c[0x0][0x360] ;  /* 0x0000d800ff007b82 */ /* 0x000e220000000800 */
[----:B-1----:R-:W-:Y:S01]  /*0110*/  UIADD3 UR4, UPT, UPT, UR8, UR4, URZ ;  /* 0x0000000408047290 */ /* 0x002fe2000fffe0ff */
[----:B0-----:R-:W-:-:S04]  /*0120*/  IMAD R0, R0, UR5, R7 ;  /* 0x0000000500007c24 */ /* 0x001fc8000f8e0207 */
[----:B------:R-:W-:-:S05]  /*0130*/  VIADD R7, R0, UR8 ;  /* 0x0000000800077c36 */ /* 0x000fca0008000000 */
[----:B------:R-:W-:-:S13]  /*0140*/  ISETP.GE.AND P0, PT, R7, UR4, PT ;  /* 0x0000000407007c0c */ /* 0x000fda000bf06270 */
[----:B------:R-:W-:Y:S05]  /*0150*/  @P0 EXIT ;  /* 0x000000000000094d */ /* 0x000fea0003800000 */
[----:B------:R-:W0:Y:S01]  /*0160*/  LDCU UR4, c[0x0][0x38c] ;  /* 0x00007180ff0477ac */ /* 0x000e220008000800 */
[----:B------:R-:W-:Y:S01]  /*0170*/  IMAD.IADD R2, R4, 0x1, R3 ;  /* 0x0000000104027824 */ /* 0x000fe200078e0203 */
[----:B------:R-:W-:Y:S01]  /*0180*/  SHF.R.S32.HI R5, RZ, 0x1f, R4 ;  /* 0x0000001fff057819 */ /* 0x000fe20000011404 */
[----:B------:R-:W1:Y:S03]  /*0190*/  LDCU.64 UR8, c[0x0][0x380] ;  /* 0x00007000ff0877ac */ /* 0x000e660008000a00 */
[----:B------:R-:W-:Y:S01]  /*01a0*/  SHF.R.S32.HI R3, RZ, 0x1f, R2 ;  /* 0x0000001fff037819 */ /* 0x000fe20000011402 */
[----:B0-----:R-:W-:-:S04]  /*01b0*/  IMAD.WIDE R4, R7, UR4, R4 ;  /* 0x0000000407047c25 */ /* 0x001fc8000f8e0204 */
[----:B------:R-:W-:Y:S01]  /*01c0*/  IMAD.WIDE R6, R7, UR4, R2 ;  /* 0x0000000407067c25 */ /* 0x000fe2000f8e0202 */
[----:B-1----:R-:W-:Y:S02]  /*01d0*/  LEA R2, P0, R4, UR8, 0x1 ;  /* 0x0000000804027c11 */ /* 0x002fe4000f8008ff */
[----:B------:R-:W-:Y:S02]  /*01e0*/  LEA R8, P1, R6, UR8, 0x1 ;  /* 0x0000000806087c11 */ /* 0x000fe4000f8208ff */
[----:B------:R-:W-:Y:S02]  /*01f0*/  LEA.HI.X R3, R4, UR9, R5, 0x1, P0 ;  /* 0x0000000904037c11 */ /* 0x000fe400080f0c05 */
[----:B------:R-:W-:-:S03]  /*0200*/  LEA.HI.X R9, R6, UR9, R7, 0x1, P1 ;  /* 0x0000000906097c11 */ /* 0x000fc600088f0c07 */
[----:B------:R-:W2:Y:S04]  /*0210*/  LDG.E.U16 R5, desc[UR6][R2.64] ;  /* 0x0000000602057981 */ /* 0x000ea8000c1e1500 */
[----:B------:R-:W3:Y:S04]  /*0220*/  LDG.E.U16 R7, desc[UR6][R8.64] ;  /* 0x0000000608077981 */ /* 0x000ee8000c1e1500 */
[----:B---3--:R-:W-:Y:S04]  /*0230*/  STG.E.U16 desc[UR6][R2.64], R7 ;  /* 0x0000000702007986 */ /* 0x008fe8000c101506 */
[----:B--2---:R-:W-:Y:S01]  /*0240*/  STG.E.U16 desc[UR6][R8.64], R5 ;  /* 0x0000000508007986 */ /* 0x004fe2000c101506 */
[----:B------:R-:W-:Y:S05]  /*0250*/  EXIT ;  /* 0x000000000000794d */ /* 0x000fea0003800000 */
.L_x_2:
        /* <DEDUP_REMOVED lines=10> */
.L_x_22:


//--------------------- .text._Z25panel_pivot_reduce_kernelPK6__halfPKiiiiPi --------------------------
	.section	.text._Z25panel_pivot_reduce_kernelPK6__halfPKiiiiPi,"ax",@progbits
	.align	128
        .global         _Z25panel_pivot_reduce_kernelPK6__halfPKiiiiPi
        .type           _Z25panel_pivot_reduce_kernelPK6__halfPKiiiiPi,@function
        .size           _Z25panel_pivot_reduce_kernelPK6__halfPKiiiiPi,(.L_x_23 - _Z25panel_pivot_reduce_kernelPK6__halfPKiiiiPi)
        .other          _Z25panel_pivot_reduce_kernelPK6__halfPKiiiiPi,@"STO_CUDA_ENTRY STV_DEFAULT"
_Z25panel_pivot_reduce_kernelPK6__halfPKiiiiPi:
.text._Z25panel_pivot_reduce_kernelPK6__halfPKiiiiPi:
[----:B------:R-:W-:Y:S01]  /*0000*/  LDC R1, c[0x0][0x37c] ;  /* 0x0000df00ff017b82 */ /* 0x000fe20000000800 */
[----:B------:R-:W0:Y:S01]  /*0010*/  S2R R12, SR_TID.X ;  /* 0x00000000000c7919 */ /* 0x000e220000002100 */
[----:B------:R-:W1:Y:S01]  /*0020*/  LDCU.64 UR6, c[0x0][0x390] ;  /* 0x00007200ff0677ac */ /* 0x000e620008000a00 */
[----:B------:R-:W-:Y:S01]  /*0030*/  BSSY.RECONVERGENT B0, `(.L_x_3) ;  /* 0x000001a000007945 */ /* 0x000fe20003800200 */
[----:B------:R-:W-:Y:S01]  /*0040*/  PRMT R0, RZ, 0x7610, R0 ;  /* 0x00007610ff007816 */ /* 0x000fe20000000000 */
[----:B------:R-:W1:Y:S01]  /*0050*/  LDCU UR4, c[0x0][0x398] ;  /* 0x00007300ff0477ac */ /* 0x000e620008000800 */
[----:B------:R-:W2:Y:S01]  /*0060*/  LDCU.64 UR10, c[0x0][0x358] ;  /* 0x00006b00ff0a77ac */ /* 0x000ea20008000a00 */
[----:B------:R-:W3:Y:S01]  /*0070*/  LDCU UR5, c[0x0][0x390] ;  /* 0x00007200ff0577ac */ /* 0x000ee20008000800 */
[----:B-1----:R-:W-:-:S06]  /*0080*/  UIADD3 UR4, UPT, UPT, UR4, UR7, URZ ;  /* 0x0000000704047290 */ /* 0x002fcc000fffe0ff */
[----:B------:R-:W-:Y:S01]  /*0090*/  IMAD.U32 R10, RZ, RZ, UR4 ;  /* 0x00000004ff0a7e24 */ /* 0x000fe2000f8e00ff */
[----:B0-----:R-:W-:-:S13]  /*00a0*/  ISETP.GE.AND P0, PT, R12, UR6, PT ;  /* 0x000000060c007c0c */ /* 0x001fda000bf06270 */
[----:B--23--:R-:W-:Y:S05]  /*00b0*/  @P0 BRA `(.L_x_4) ;  /* 0x0000000000440947 */ /* 0x00cfea0003800000 */
[----:B------:R-:W0:Y:S01]  /*00c0*/  LDC R14, c[0x0][0x360] ;  /* 0x0000d800ff0e7b82 */ /* 0x000e220000000800 */
[----:B------:R-:W-:Y:S02]  /*00d0*/  IMAD.MOV.U32 R11, RZ, RZ, R12 ;  /* 0x000000ffff0b7224 */ /* 0x000fe400078e000c */
[----:B------:R-:W-:-:S05]  /*00e0*/  IMAD.U32 R10, RZ, RZ, UR4 ;  /* 0x00000004ff0a7e24 */ /* 0x000fca000f8e00ff */
[----:B------:R-:W1:Y:S08]  /*00f0*/  LDC.64 R4, c[0x0][0x380] ;  /* 0x0000e000ff047b82 */ /* 0x000e700000000a00 */
[----:B------:R-:W2:Y:S02]  /*0100*/  LDC.64 R6, c[0x0][0x388] ;  /* 0x0000e200ff067b82 */ /* 0x000ea40000000a00 */
.L_x_7:
[----:B-1----:R-:W-:-:S06]  /*0110*/  IMAD.WIDE R2, R11, 0x2, R4 ;  /* 0x000000020b027825 */ /* 0x002fcc00078e0204 */
[----:B------:R-:W3:Y:S01]  /*0120*/  LDG.E.U16.CONSTANT R3, desc[UR10][R2.64] ;  /* 0x0000000a02037981 */ /* 0x000ee2000c1e9500 */
[----:B0-2---:R-:W-:Y:S01]  /*0130*/  IMAD.WIDE R8, R11, 0x4, R6 ;  /* 0x000000040b087825 */ /* 0x005fe200078e0206 */
[----:B------:R-:W-:Y:S03]  /*0140*/  BSSY.RECONVERGENT B1, `(.L_x_5) ;  /* 0x0000007000017945 */ /* 0x000fe60003800200 */
[----:B0-----:R-:W-:-:S05]  /*0150*/  IMAD.IADD R11, R14, 0x1, R11 ;  /* 0x000000010e0b7824 */ /* 0x001fca00078e020b */
[----:B------:R-:W-:Y:S02]  /*0160*/  ISETP.GE.AND P1, PT, R11, UR5, PT ;  /* 0x000000050b007c0c */ /* 0x000fe4000bf26270 */
[----:B---3--:R-:W-:-:S13]  /*0170*/  HSETP2.GT.AND P0, PT, R3.H0_H0, R0.H0_H0, PT ;  /* 0x2000000003007234 */ /* 0x008fda0003f04800 */
[----:B-----5:R-:W-:Y:S05]  /*0180*/  @!P0 BRA `(.L_x_6) ;  /* 0x0000000000088947 */ /* 0x020fea0003800000 */
[----:B------:R0:W5:Y:S01]  /*0190*/  LDG.E.CONSTANT R10, desc[UR10][R8.64] ;  /* 0x0000000a080a7981 */ /* 0x000162000c1e9900 */
[----:B------:R-:W-:-:S07]  /*01a0*/  PRMT R0, R3, 0x7610, R0 ;  /* 0x0000761003007816 */ /* 0x000fce0000000000 */
.L_x_6:
[----:B------:R-:W-:Y:S05]  /*01b0*/  BSYNC.RECONVERGENT B1 ;  /* 0x0000000000017941 */ /* 0x000fea0003800200 */
.L_x_5:
[----:B------:R-:W-:Y:S05]  /*01c0*/  @!P1 BRA `(.L_x_7) ;  /* 0xfffffffc00d09947 */ /* 0x000fea000383ffff */
.L_x_4:
[----:B------:R-:W-:Y:S05]  /*01d0*/  BSYNC.RECONVERGENT B0 ;  /* 0x0000000000007941 */ /* 0x000fea0003800200 */
.L_x_3:
[----:B------:R-:W1:Y:S01]  /*01e0*/  S2UR UR6, SR_CgaCtaId ;  /* 0x00000000000679c3 */ /* 0x000e620000008800 */
[----:B------:R-:W2:Y:S01]  /*01f0*/  LDCU UR7, c[0x0][0x360] ;  /* 0x00006c00ff0777ac */ /* 0x000ea20008000800 */
[----:B------:R-:W-:Y:S01]  /*0200*/  UMOV UR5, 0x400 ;  /* 0x0000040000057882 */ /* 0x000fe20000000000 */
[----:B--2---:R-:W-:Y:S02]  /*0210*/  UISETP.GE.U32.AND UP0, UPT, UR7, 0x2, UPT ;  /* 0x000000020700788c */ /* 0x004fe4000bf06070 */
[----:B-1----:R-:W-:-:S04]  /*0220*/  ULEA UR5, UR6, UR5, 0x18 ;  /* 0x0000000506057291 */ /* 0x002fc8000f8ec0ff */
[----:B------:R-:W-:Y:S02]  /*0230*/  ULEA UR8, UR7, UR5, 0x1 ;  /* 0x0000000507087291 */ /* 0x000fe4000f8e08ff */
[----:B------:R-:W-:-:S04]  /*0240*/  LEA R3, R12, UR5, 0x1 ;  /* 0x000000050c037c11 */ /* 0x000fc8000f8e08ff */
[----:B------:R-:W-:Y:S01]  /*0250*/  LEA R5, R12, UR8, 0x2 ;  /* 0x000000080c057c11 */ /* 0x000fe2000f8e10ff */
[----:B------:R1:W-:Y:S04]  /*0260*/  STS.U16 [R3], R0 ;  /* 0x0000000003007388 */ /* 0x0003e80000000400 */
[----:B-----5:R1:W-:Y:S01]  /*0270*/  STS [R5], R10 ;  /* 0x0000000a05007388 */ /* 0x0203e20000000800 */
[----:B------:R-:W-:Y:S06]  /*0280*/  BAR.SYNC.DEFER_BLOCKING 0x0 ;  /* 0x0000000000007b1d */ /* 0x000fec0000010000 */
[----:B------:R-:W-:Y:S05]  /*0290*/  BRA.U !UP0, `(.L_x_8) ;  /* 0x00000001084c7547 */ /* 0x000fea000b800000 */
[----:B------:R-:W-:-:S05]  /*02a0*/  UMOV UR5, UR7 ;  /* 0x0000000700057c82 */ /* 0x000fca0008000000 */
.L_x_11:
[----:B------:R-:W-:Y:S01]  /*02b0*/  UMOV UR6, UR5 ;  /* 0x0000000500067c82 */ /* 0x000fe20008000000 */
[----:B------:R-:W-:Y:S01]  /*02c0*/  USHF.R.U32.HI UR5, URZ, 0x1, UR5 ;  /* 0x00000001ff057899 */ /* 0x000fe20008011605 */
[----:B------:R-:W-:Y:S05]  /*02d0*/  BSSY.RECONVERGENT B0, `(.L_x_9) ;  /* 0x000000c000007945 */ /* 0x000fea0003800200 */
[----:B------:R-:W-:-:S13]  /*02e0*/  ISETP.GE.U32.AND P0, PT, R12, UR5, PT ;  /* 0x000000050c007c0c */ /* 0x000fda000bf06070 */
[----:B--2---:R-:W-:Y:S05]  /*02f0*/  @P0 BRA `(.L_x_10) ;  /* 0x0000000000240947 */ /* 0x004fea0003800000 */
[----:B------:R-:W-:Y:S01]  /*0300*/  ULOP3.LUT UR7, UR6, 0x7fe, URZ, 0xc0, !UPT ;  /* 0x000007fe06077892 */ /* 0x000fe2000f8ec0ff */
[----:B-1----:R-:W-:Y:S08]  /*0310*/  LDS.U16 R0, [R3] ;  /* 0x0000000003007984 */ /* 0x002ff00000000400 */
[----:B------:R-:W1:Y:S02]  /*0320*/  LDS.U16 R2, [R3+UR7] ;  /* 0x0000000703027984 */ /* 0x000e640008000400 */
[----:B-1----:R-:W-:Y:S01]  /*0330*/  HSETP2.GT.AND P0, PT, R2.H0_H0, R0.H0_H0, PT ;  /* 0x2000000002007234 */ /* 0x002fe20003f04800 */
[----:B------:R-:W-:-:S12]  /*0340*/  IMAD.U32 R0, RZ, RZ, UR5 ;  /* 0x00000005ff007e24 */ /* 0x000fd8000f8e00ff */
[----:B------:R-:W-:Y:S01]  /*0350*/  @P0 IMAD R0, R0, 0x4, R5 ;  /* 0x0000000400000824 */ /* 0x000fe200078e0205 */
[----:B------:R-:W-:Y:S05]  /*0360*/  @P0 STS.U16 [R3], R2 ;  /* 0x0000000203000388 */ /* 0x000fea0000000400 */
[----:B------:R-:W1:Y:S04]  /*0370*/  @P0 LDS R0, [R0] ;  /* 0x0000000000000984 */ /* 0x000e680000000800 */
[----:B-1----:R2:W-:Y:S02]  /*0380*/  @P0 STS [R5], R0 ;  /* 0x0000000005000388 */ /* 0x0025e40000000800 */
.L_x_10:
[----:B------:R-:W-:Y:S05]  /*0390*/  BSYNC.RECONVERGENT B0 ;  /* 0x0000000000007941 */ /* 0x000fea0003800200 */
.L_x_9:
[----:B------:R-:W-:Y:S01]  /*03a0*/  BAR.SYNC.DEFER_BLOCKING 0x0 ;  /* 0x0000000000007b1d */ /* 0x000fe20000010000 */
[----:B------:R-:W-:-:S09]  /*03b0*/  UISETP.GT.U32.AND UP0, UPT, UR6, 0x3, UPT ;  /* 0x000000030600788c */ /* 0x000fd2000bf04070 */
[----:B------:R-:W-:Y:S05]  /*03c0*/  BRA.U UP0, `(.L_x_11) ;  /* 0xfffffffd00b87547 */ /* 0x000fea000b83ffff */
.L_x_8:
[----:B------:R-:W-:-:S13]  /*03d0*/  ISETP.NE.AND P0, PT, R12, RZ, PT ;  /* 0x000000ff0c00720c */ /* 0x000fda0003f05270 */
[----:B------:R-:W-:Y:S05]  /*03e0*/  @P0 EXIT ;  /* 0x000000000000094d */ /* 0x000fea0003800000 */
[----:B-12---:R-:W1:Y:S01]  /*03f0*/  LDS R0, [UR8] ;  /* 0x00000008ff007984 */ /* 0x006e620008000800 */
[----:B------:R-:W2:Y:S08]  /*0400*/  LDC R5, c[0x0][0x398] ;  /* 0x0000e600ff057b82 */ /* 0x000eb00000000800 */
[----:B------:R-:W2:Y:S02]  /*0410*/  LDC.64 R2, c[0x0][0x3a0] ;  /* 0x0000e800ff027b82 */ /* 0x000ea40000000a00 */
[----:B--2---:R-:W-:-:S04]  /*0420*/  IMAD.WIDE R2, R5, 0x4, R2 ;  /* 0x0000000405027825 */ /* 0x004fc800078e0202 */
[----:B-1----:R-:W-:-:S05]  /*0430*/  VIADD R5, R0, -UR4 ;  /* 0x8000000400057c36 */ /* 0x002fca0008000000 */
[----:B------:R-:W-:Y:S01]  /*0440*/  STG.E desc[UR10][R2.64], R5 ;  /* 0x0000000502007986 */ /* 0x000fe2000c10190a */
[----:B------:R-:W-:Y:S05]  /*0450*/  EXIT ;  /* 0x000000000000794d */ /* 0x000fea0003800000 */
.L_x_12:
        /* <DEDUP_REMOVED lines=10> */
.L_x_23:


//--------------------- .text._Z35optimized_panel_pivot_search_kernelPK6__halfiiiiPS_Pi --------------------------
	.section	.text._Z35optimized_panel_pivot_search_kernelPK6__halfiiiiPS_Pi,"ax",@progbits
	.align	128
        .global         _Z35optimized_panel_pivot_search_kernelPK6__halfiiiiPS_Pi
        .type           _Z35optimized_panel_pivot_search_kernelPK6__halfiiiiPS_Pi,@function
        .size           _Z35optimized_panel_pivot_search_kernelPK6__halfiiiiPS_Pi,(.L_x_24 - _Z35optimized_panel_pivot_search_kernelPK6__halfiiiiPS_Pi)
        .other          _Z35optimized_panel_pivot_search_kernelPK6__halfiiiiPS_Pi,@"STO_CUDA_ENTRY STV_DEFAULT"
_Z35optimized_panel_pivot_search_kernelPK6__halfiiiiPS_Pi:
.text._Z35optimized_panel_pivot_search_kernelPK6__halfiiiiPS_Pi:
[----:B------:R-:W-:Y:S08]  /*0000*/  LDC R1, c[0x0][0x37c] ;  /* 0x0000df00ff017b82 */ /* 0x000ff00000000800 */
[----:B------:R-:W0:Y:S01]  /*0010*/  LDC R0, c[0x0][0x388] ;  /* 0x0000e200ff007b82 */ /* 0x000e220000000800 */
[----:B------:R-:W1:Y:S02]  /*0020*/  LDCU.64 UR4, c[0x0][0x390] ;  /* 0x00007200ff0477ac */ /* 0x000e640008000a00 */
[----:B-1----:R-:W-:-:S06]  /*0030*/  UIADD3 UR4, UPT, UPT, UR5, UR4, URZ ;  /* 0x0000000405047290 */ /* 0x002fcc000fffe0ff */
[----:B0-----:R-:W-:-:S13]  /*0040*/  ISETP.LE.AND P0, PT, R0, UR4, PT ;  /* 0x0000000400007c0c */ /* 0x001fda000bf03270 */
[----:B------:R-:W-:Y:S05]  /*0050*/  @P0 EXIT ;  /* 0x000000000000094d */ /* 0x000fea0003800000 */
[----:B------:R-:W0:Y:S01]  /*0060*/  S2R R14, SR_TID.X ;  /* 0x00000000000e7919 */ /* 0x000e220000002100 */
[----:B------:R-:W0:Y:S01]  /*0070*/  LDCU UR7, c[0x0][0x360] ;  /* 0x00006c00ff0777ac */ /* 0x000e220008000800 */
[----:B------:R-:W-:Y:S01]  /*0080*/  IMAD.U32 R17, RZ, RZ, UR4 ;  /* 0x00000004ff117e24 */ /* 0x000fe2000f8e00ff */
[----:B------:R-:W1:Y:S01]  /*0090*/  LDC R19, c[0x0][0x370] ;  /* 0x0000dc00ff137b82 */ /* 0x000e620000000800 */
[----:B------:R-:W0:Y:S01]  /*00a0*/  S2R R15, SR_CTAID.X ;  /* 0x00000000000f7919 */ /* 0x000e220000002500 */
[----:B------:R-:W2:Y:S01]  /*00b0*/  LDCU.64 UR8, c[0x0][0x358] ;  /* 0x00006b00ff0877ac */ /* 0x000ea20008000a00 */
[----:B------:R-:W-:Y:S01]  /*00c0*/  BSSY.RECONVERGENT B0, `(.L_x_13) ;  /* 0x0000073000007945 */ /* 0x000fe20003800200 */
[----:B------:R-:W-:Y:S01]  /*00d0*/  PRMT R16, RZ, 0x7610, R16 ;  /* 0x00007610ff107816 */ /* 0x000fe20000000010 */
[----:B------:R-:W-:Y:S01]  /*00e0*/  IMAD.MOV.U32 R21, RZ, RZ, R17 ;  /* 0x000000ffff157224 */ /* 0x000fe200078e0011 */
[----:B------:R-:W3:Y:S01]  /*00f0*/  LDCU UR6, c[0x0][0x38c] ;  /* 0x00007180ff0677ac */ /* 0x000ee20008000800 */
[----:B------:R-:W-:Y:S01]  /*0100*/  PRMT R20, RZ, 0x7610, R20 ;  /* 0x00007610ff147816 */ /* 0x000fe20000000014 */
[----:B------:R-:W4:Y:S01]  /*0110*/  LDCU UR12, c[0x0][0x38c] ;  /* 0x00007180ff0c77ac */ /* 0x000f220008000800 */
[----:B------:R-:W0:Y:S01]  /*0120*/  LDCU.64 UR10, c[0x0][0x380] ;  /* 0x00007000ff0a77ac */ /* 0x000e220008000a00 */
[----:B------:R-:W0:Y:S02]  /*0130*/  LDCU.64 UR14, c[0x0][0x380] ;  /* 0x00007000ff0e77ac */ /* 0x000e240008000a00 */
[----:B0-----:R-:W-:-:S04]  /*0140*/  IMAD R2, R15, UR7, R14 ;  /* 0x000000070f027c24 */ /* 0x001fc8000f8e020e */
[----:B------:R-:W-:-:S05]  /*0150*/  IMAD.IADD R18, R17, 0x1, R2 ;  /* 0x0000000111127824 */ /* 0x000fca00078e0202 */
[----:B------:R-:W-:-:S13]  /*0160*/  ISETP.GE.AND P0, PT, R18, R0, PT ;  /* 0x000000001200720c */ /* 0x000fda0003f06270 */
[----:B-1234-:R-:W-:Y:S05]  /*0170*/  @P0 BRA `(.L_x_14) ;  /* 0x00000004009c0947 */ /* 0x01efea0003800000 */
[----:B------:R-:W-:Y:S01]  /*0180*/  IMAD R19, R19, UR7, RZ ;  /* 0x0000000713137c24 */ /* 0x000fe2000f8e02ff */
[----:B------:R-:W-:Y:S01]  /*0190*/  BSSY.RECONVERGENT B1, `(.L_x_15) ;  /* 0x0000033000017945 */ /* 0x000fe20003800200 */
[----:B------:R-:W-:Y:S01]  /*01a0*/  IMAD.MOV.U32 R21, RZ, RZ, R17 ;  /* 0x000000ffff157224 */ /* 0x000fe200078e0011 */
[----:B------:R-:W-:Y:S01]  /*01b0*/  PRMT R20, RZ, 0x7610, R20 ;  /* 0x00007610ff147816 */ /* 0x000fe20000000014 */
[----:B------:R-:W0:Y:S01]  /*01c0*/  I2F.U32.RP R7, R19 ;  /* 0x0000001300077306 */ /* 0x000e220000209000 */
[C---:B------:R-:W-:Y:S01]  /*01d0*/  IMAD.IADD R5, R19.reuse, 0x1, R18 ;  /* 0x0000000113057824 */ /* 0x040fe200078e0212 */
[----:B------:R-:W-:Y:S01]  /*01e0*/  ISETP.NE.U32.AND P2, PT, R19, RZ, PT ;  /* 0x000000ff1300720c */ /* 0x000fe20003f45070 */
[----:B------:R-:W-:-:S03]  /*01f0*/  IMAD.MOV R9, RZ, RZ, -R19 ;  /* 0x000000ffff097224 */ /* 0x000fc600078e0a13 */
[CC--:B------:R-:W-:Y:S02]  /*0200*/  ISETP.GE.AND P0, PT, R5.reuse, R0.reuse, PT ;  /* 0x000000000500720c */ /* 0x0c0fe40003f06270 */
[----:B------:R-:W-:Y:S02]  /*0210*/  VIMNMX R4, PT, PT, R5, R0, !PT ;  /* 0x0000000005047248 */ /* 0x000fe40007fe0100 */
[----:B------:R-:W-:-:S04]  /*0220*/  SEL R6, RZ, 0x1, P0 ;  /* 0x00000001ff067807 */ /* 0x000fc80000000000 */
[----:B------:R-:W-:Y:S01]  /*0230*/  IADD3 R4, PT, PT, R4, -R5, -R6 ;  /* 0x8000000504047210 */ /* 0x000fe20007ffe806 */
[----:B0-----:R-:W0:Y:S02]  /*0240*/  MUFU.RCP R7, R7 ;  /* 0x0000000700077308 */ /* 0x001e240000001000 */
[----:B0-----:R-:W-:-:S06]  /*0250*/  VIADD R2, R7, 0xffffffe ;  /* 0x0ffffffe07027836 */ /* 0x001fcc0000000000 */
[----:B------:R0:W1:Y:S02]  /*0260*/  F2I.FTZ.U32.TRUNC.NTZ R3, R2 ;  /* 0x0000000200037305 */ /* 0x000064000021f000 */
[----:B0-----:R-:W-:Y:S02]  /*0270*/  IMAD.MOV.U32 R2, RZ, RZ, RZ ;  /* 0x000000ffff027224 */ /* 0x001fe400078e00ff */
[----:B-1----:R-:W-:-:S04]  /*0280*/  IMAD R9, R9, R3, RZ ;  /* 0x0000000309097224 */ /* 0x002fc800078e02ff */
[----:B------:R-:W-:-:S06]  /*0290*/  IMAD.HI.U32 R3, R3, R9, R2 ;  /* 0x0000000903037227 */ /* 0x000fcc00078e0002 */
[----:B------:R-:W-:-:S04]  /*02a0*/  IMAD.HI.U32 R3, R3, R4, RZ ;  /* 0x0000000403037227 */ /* 0x000fc800078e00ff */
[----:B------:R-:W-:-:S04]  /*02b0*/  IMAD.MOV R2, RZ, RZ, -R3 ;  /* 0x000000ffff027224 */ /* 0x000fc800078e0a03 */
[----:B------:R-:W-:-:S05]  /*02c0*/  IMAD R4, R19, R2, R4 ;  /* 0x0000000213047224 */ /* 0x000fca00078e0204 */
[----:B------:R-:W-:-:S13]  /*02d0*/  ISETP.GE.U32.AND P0, PT, R4, R19, PT ;  /* 0x000000130400720c */ /* 0x000fda0003f06070 */
[----:B------:R-:W-:Y:S02]  /*02e0*/  @P0 IMAD.IADD R4, R4, 0x1, -R19 ;  /* 0x0000000104040824 */ /* 0x000fe400078e0a13 */
[----:B------:R-:W-:-:S03]  /*02f0*/  @P0 VIADD R3, R3, 0x1 ;  /* 0x0000000103030836 */ /* 0x000fc60000000000 */
[----:B------:R-:W-:-:S13]  /*0300*/  ISETP.GE.U32.AND P1, PT, R4, R19, PT ;  /* 0x000000130400720c */ /* 0x000fda0003f26070 */
[----:B------:R-:W-:Y:S01]  /*0310*/  @P1 VIADD R3, R3, 0x1 ;  /* 0x0000000103031836 */ /* 0x000fe20000000000 */
[----:B------:R-:W-:-:S05]  /*0320*/  @!P2 LOP3.LUT R3, RZ, R19, RZ, 0x33, !PT ;  /* 0x00000013ff03a212 */ /* 0x000fca00078e33ff */
[----:B------:R-:W-:-:S05]  /*0330*/  IMAD.IADD R2, R6, 0x1, R3 ;  /* 0x0000000106027824 */ /* 0x000fca00078e0203 */
[C---:B------:R-:W-:Y:S02]  /*0340*/  LOP3.LUT R3, R2.reuse, 0x3, RZ, 0xc0, !PT ;  /* 0x0000000302037812 */ /* 0x040fe400078ec0ff */
[----:B------:R-:W-:Y:S02]  /*0350*/  ISETP.GE.U32.AND P0, PT, R2, 0x3, PT ;  /* 0x000000030200780c */ /* 0x000fe40003f06070 */
[----:B------:R-:W-:-:S13]  /*0360*/  ISETP.NE.AND P1, PT, R3, 0x3, PT ;  /* 0x000000030300780c */ /* 0x000fda0003f25270 */
[----:B------:R-:W-:Y:S05]  /*0370*/  @!P1 BRA `(.L_x_16) ;  /* 0x0000000000509947 */ /* 0x000fea0003800000 */
[----:B------:R-:W-:Y:S01]  /*0380*/  VIADD R2, R2, 0x1 ;  /* 0x0000000102027836 */ /* 0x000fe20000000000 */
[----:B------:R-:W-:Y:S01]  /*0390*/  PRMT R20, RZ, 0x7610, R20 ;  /* 0x00007610ff147816 */ /* 0x000fe20000000014 */
[----:B------:R-:W-:-:S03]  /*03a0*/  IMAD.MOV.U32 R21, RZ, RZ, R17 ;  /* 0x000000ffff157224 */ /* 0x000fc600078e0011 */
[----:B------:R-:W-:-:S05]  /*03b0*/  LOP3.LUT R2, R2, 0x3, RZ, 0xc0, !PT ;  /* 0x0000000302027812 */ /* 0x000fca00078ec0ff */
[----:B------:R-:W-:-:S07]  /*03c0*/  IMAD.MOV R4, RZ, RZ, -R2 ;  /* 0x000000ffff047224 */ /* 0x000fce00078e0a02 */
.L_x_17:
[--C-:B------:R-:W-:Y:S01]  /*03d0*/  SHF.R.S32.HI R3, RZ, 0x1f, R18.reuse ;  /* 0x0000001fff037819 */ /* 0x100fe20000011412 */
[----:B------:R-:W-:-:S04]  /*03e0*/  IMAD.MOV.U32 R2, RZ, RZ, R18 ;  /* 0x000000ffff027224 */ /* 0x000fc800078e0012 */
[----:B------:R-:W-:-:S03]  /*03f0*/  IMAD.WIDE R6, R17, UR6, R2 ;  /* 0x0000000611067c25 */ /* 0x000fc6000f8e0202 */
[----:B------:R-:W-:-:S04]  /*0400*/  LEA R2, P1, R6, UR10, 0x1 ;  /* 0x0000000a06027c11 */ /* 0x000fc8000f8208ff */
[----:B------:R-:W-:-:S06]  /*0410*/  LEA.HI.X R3, R6, UR11, R7, 0x1, P1 ;  /* 0x0000000b06037c11 */ /* 0x000fcc00088f0c07 */
[----:B------:R-:W2:Y:S01]  /*0420*/  LDG.E.U16.CONSTANT R3, desc[UR8][R2.64] ;  /* 0x0000000802037981 */ /* 0x000ea2000c1e9500 */
[----:B------:R-:W-:-:S05]  /*0430*/  VIADD R4, R4, 0x1 ;  /* 0x0000000104047836 */ /* 0x000fca0000000000 */
[----:B------:R-:W-:Y:S02]  /*0440*/  ISETP.NE.AND P2, PT, R4, RZ, PT ;  /* 0x000000ff0400720c */ /* 0x000fe40003f45270 */
[C---:B--2---:R-:W-:Y:S01]  /*0450*/  HSETP2.GT.AND P1, PT, |R3|.reuse.H0_H0, R20.H0_H0, PT ;  /* 0x2000001403007234 */ /* 0x044fe20003f24a00 */
[----:B------:R-:W-:-:S04]  /*0460*/  HADD2 R2, |R3|.H0_H0, -RZ.H0_H0 ;  /* 0xa00000ff03027230 */ /* 0x000fc80000000a00 */
[----:B------:R-:W-:Y:S01]  /*0470*/  SEL R21, R21, R18, !P1 ;  /* 0x0000001215157207 */ /* 0x000fe20004800000 */
[----:B------:R-:W-:Y:S01]  /*0480*/  IMAD.IADD R18, R19, 0x1, R18 ;  /* 0x0000000113127824 */ /* 0x000fe200078e0212 */
[----:B------:R-:W-:-:S06]  /*0490*/  PRMT R2, R2, 0x5410, RZ ;  /* 0x0000541002027816 */ /* 0x000fcc00000000ff */
[----:B------:R-:W-:Y:S01]  /*04a0*/  @P1 PRMT R20, R2, 0x7610, R20 ;  /* 0x0000761002141816 */ /* 0x000fe20000000014 */
[----:B------:R-:W-:Y:S06]  /*04b0*/  @P2 BRA `(.L_x_17) ;  /* 0xfffffffc00c42947 */ /* 0x000fec000383ffff */
.L_x_16:
[----:B------:R-:W-:Y:S05]  /*04c0*/  BSYNC.RECONVERGENT B1 ;  /* 0x0000000000017941 */ /* 0x000fea0003800200 */
.L_x_15:
[----:B------:R-:W-:Y:S05]  /*04d0*/  @!P0 BRA `(.L_x_14) ;  /* 0x0000000000c48947 */ /* 0x000fea0003800000 */
.L_x_18:
[--C-:B------:R-:W-:Y:S01]  /*04e0*/  SHF.R.S32.HI R3, RZ, 0x1f, R18.reuse ;  /* 0x0000001fff037819 */ /* 0x100fe20000011412 */
[----:B------:R-:W-:-:S04]  /*04f0*/  IMAD.MOV.U32 R2, RZ, RZ, R18 ;  /* 0x000000ffff027224 */ /* 0x000fc800078e0012 */
[----:B------:R-:W-:-:S04]  /*0500*/  IMAD.WIDE R4, R17, UR12, R2 ;  /* 0x0000000c11047c25 */ /* 0x000fc8000f8e0202 */
[----:B------:R-:W-:Y:S01]  /*0510*/  IMAD.IADD R2, R19, 0x1, R18 ;  /* 0x0000000113027824 */ /* 0x000fe200078e0212 */
[----:B------:R-:W-:-:S04]  /*0520*/  LEA R22, P0, R4, UR14, 0x1 ;  /* 0x0000000e04167c11 */ /* 0x000fc8000f8008ff */
[----:B------:R-:W-:Y:S02]  /*0530*/  LEA.HI.X R23, R4, UR15, R5, 0x1, P0 ;  /* 0x0000000f04177c11 */ /* 0x000fe400080f0c05 */
[----:B------:R-:W-:-:S03]  /*0540*/  SHF.R.S32.HI R3, RZ, 0x1f, R2 ;  /* 0x0000001fff037819 */ /* 0x000fc60000011402 */
[----:B------:R-:W2:Y:S01]  /*0550*/  LDG.E.U16.CONSTANT R22, desc[UR8][R22.64] ;  /* 0x0000000816167981 */ /* 0x000ea2000c1e9500 */
[--C-:B------:R-:W-:Y:S02]  /*0560*/  IMAD.IADD R4, R19, 0x1, R2.reuse ;  /* 0x0000000113047824 */ /* 0x100fe400078e0202 */
[----:B------:R-:W-:-:S03]  /*0570*/  IMAD.WIDE R6, R17, UR12, R2 ;  /* 0x0000000c11067c25 */ /* 0x000fc6000f8e0202 */
[----:B------:R-:W-:Y:S02]  /*0580*/  SHF.R.S32.HI R5, RZ, 0x1f, R4 ;  /* 0x0000001fff057819 */ /* 0x000fe40000011404 */
[----:B------:R-:W-:-:S04]  /*0590*/  LEA R24, P0, R6, UR14, 0x1 ;  /* 0x0000000e06187c11 */ /* 0x000fc8000f8008ff */
[----:B------:R-:W-:Y:S01]  /*05a0*/  LEA.HI.X R25, R6, UR15, R7, 0x1, P0 ;  /* 0x0000000f06197c11 */ /* 0x000fe200080f0c07 */
[----:B------:R-:W-:-:S04]  /*05b0*/  IMAD.WIDE R8, R17, UR12, R4 ;  /* 0x0000000c11087c25 */ /* 0x000fc8000f8e0204 */
[----:B------:R-:W3:Y:S01]  /*05c0*/  LDG.E.U16.CONSTANT R3, desc[UR8][R24.64] ;  /* 0x0000000818037981 */ /* 0x000ee2000c1e9500 */
[----:B------:R-:W-:Y:S01]  /*05d0*/  LEA R10, P0, R8, UR14, 0x1 ;  /* 0x0000000e080a7c11 */ /* 0x000fe2000f8008ff */
[----:B------:R-:W-:-:S03]  /*05e0*/  IMAD.IADD R6, R19, 0x1, R4 ;  /* 0x0000000113067824 */ /* 0x000fc600078e0204 */
[----:B------:R-:W-:Y:S02]  /*05f0*/  LEA.HI.X R11, R8, UR15, R9, 0x1, P0 ;  /* 0x0000000f080b7c11 */ /* 0x000fe400080f0c09 */
[----:B------:R-:W-:-:S03]  /*0600*/  SHF.R.S32.HI R7, RZ, 0x1f, R6 ;  /* 0x0000001fff077819 */ /* 0x000fc60000011406 */
[----:B------:R0:W4:Y:S01]  /*0610*/  LDG.E.U16.CONSTANT R10, desc[UR8][R10.64] ;  /* 0x000000080a0a7981 */ /* 0x000122000c1e9500 */
[----:B------:R-:W-:-:S03]  /*0620*/  IMAD.WIDE R8, R17, UR12, R6 ;  /* 0x0000000c11087c25 */ /* 0x000fc6000f8e0206 */
[----:B------:R-:W-:-:S04]  /*0630*/  LEA R12, P0, R8, UR14, 0x1 ;  /* 0x0000000e080c7c11 */ /* 0x000fc8000f8008ff */
[----:B------:R-:W-:-:S05]  /*0640*/  LEA.HI.X R13, R8, UR15, R9, 0x1, P0 ;  /* 0x0000000f080d7c11 */ /* 0x000fca00080f0c09 */
[----:B------:R-:W5:Y:S01]  /*0650*/  LDG.E.U16.CONSTANT R12, desc[UR8][R12.64] ;  /* 0x000000080c0c7981 */ /* 0x000f62000c1e9500 */
[----:B0-----:R-:W-:-:S05]  /*0660*/  PRMT R11, R20, 0x7610, R11 ;  /* 0x00007610140b7816 */ /* 0x001fca000000000b */
[C---:B--2---:R-:W-:Y:S01]  /*0670*/  HSETP2.GT.AND P1, PT, |R22|.reuse.H0_H0, R11.H0_H0, PT ;  /* 0x2000000b16007234 */ /* 0x044fe20003f24a00 */
[----:B------:R-:W-:-:S05]  /*0680*/  HADD2 R5, |R22|.H0_H0, -RZ.H0_H0 ;  /* 0xa00000ff16057230 */ /* 0x000fca0000000a00 */
[----:B------:R-:W-:-:S07]  /*0690*/  PRMT R5, R5, 0x5410, RZ ;  /* 0x0000541005057816 */ /* 0x000fce00000000ff */
[----:B------:R-:W-:-:S05]  /*06a0*/  @P1 PRMT R11, R5, 0x7610, R11 ;  /* 0x00007610050b1816 */ /* 0x000fca000000000b */
[C---:B---3--:R-:W-:Y:S01]  /*06b0*/  HSETP2.GT.AND P2, PT, |R3|.reuse.H0_H0, R11.H0_H0, PT ;  /* 0x2000000b03007234 */ /* 0x048fe20003f44a00 */
[----:B------:R-:W-:-:S05]  /*06c0*/  HADD2 R3, |R3|.H0_H0, -RZ.H0_H0 ;  /* 0xa00000ff03037230 */ /* 0x000fca0000000a00 */
[----:B------:R-:W-:-:S07]  /*06d0*/  PRMT R3, R3, 0x5410, RZ ;  /* 0x0000541003037816 */ /* 0x000fce00000000ff */
[----:B------:R-:W-:Y:S01]  /*06e0*/  @P2 PRMT R11, R3, 0x7610, R11 ;  /* 0x00007610030b2816 */ /* 0x000fe2000000000b */
[----:B----4-:R-:W-:-:S04]  /*06f0*/  HADD2 R3, |R10|.H0_H0, -RZ.H0_H0 ;  /* 0xa00000ff0a037230 */ /* 0x010fc80000000a00 */
[----:B------:R-:W-:Y:S02]  /*0700*/  HSETP2.GT.AND P3, PT, |R10|.H0_H0, R11.H0_H0, PT ;  /* 0x2000000b0a007234 */ /* 0x000fe40003f64a00 */
[----:B------:R-:W-:-:S11]  /*0710*/  PRMT R3, R3, 0x5410, RZ ;  /* 0x0000541003037816 */ /* 0x000fd600000000ff */
[----:B------:R-:W-:Y:S02]  /*0720*/  @P3 PRMT R11, R3, 0x7610, R11 ;  /* 0x00007610030b3816 */ /* 0x000fe4000000000b */
[----:B------:R-:W-:Y:S01]  /*0730*/  SEL R3, R21, R18, !P1 ;  /* 0x0000001215037207 */ /* 0x000fe20004800000 */
[----:B------:R-:W-:Y:S02]  /*0740*/  IMAD.IADD R18, R19, 0x1, R6 ;  /* 0x0000000113127824 */ /* 0x000fe400078e0206 */
[C---:B-----5:R-:W-:Y:S01]  /*0750*/  HSETP2.GT.AND P0, PT, |R12|.reuse.H0_H0, R11.H0_H0, PT ;  /* 0x2000000b0c007234 */ /* 0x060fe20003f04a00 */
[----:B------:R-:W-:Y:S01]  /*0760*/  HADD2 R12, |R12|.H0_H0, -RZ.H0_H0 ;  /* 0xa00000ff0c0c7230 */ /* 0x000fe20000000a00 */
[----:B------:R-:W-:Y:S02]  /*0770*/  SEL R3, R3, R2, !P2 ;  /* 0x0000000203037207 */ /* 0x000fe40005000000 */
[----:B------:R-:W-:Y:S02]  /*0780*/  ISETP.GE.AND P1, PT, R18, R0, PT ;  /* 0x000000001200720c */ /* 0x000fe40003f26270 */
[----:B------:R-:W-:-:S02]  /*0790*/  PRMT R2, R12, 0x5410, RZ ;  /* 0x000054100c027816 */ /* 0x000fc400000000ff */
[----:B------:R-:W-:-:S04]  /*07a0*/  SEL R3, R3, R4, !P3 ;  /* 0x0000000403037207 */ /* 0x000fc80005800000 */
[----:B------:R-:W-:Y:S02]  /*07b0*/  SEL R21, R3, R6, !P0 ;  /* 0x0000000603157207 */ /* 0x000fe40004000000 */
[----:B------:R-:W-:-:S04]  /*07c0*/  @P0 PRMT R11, R2, 0x7610, R11 ;  /* 0x00007610020b0816 */ /* 0x000fc8000000000b */
[----:B------:R-:W-:Y:S01]  /*07d0*/  PRMT R20, R11, 0x7610, R20 ;  /* 0x000076100b147816 */ /* 0x000fe20000000014 */
[----:B------:R-:W-:Y:S06]  /*07e0*/  @!P1 BRA `(.L_x_18) ;  /* 0xfffffffc003c9947 */ /* 0x000fec000383ffff */
.L_x_14:
[----:B------:R-:W-:Y:S05]  /*07f0*/  BSYNC.RECONVERGENT B0 ;  /* 0x0000000000007941 */ /* 0x000fea0003800200 */
.L_x_13:
[----:B------:R-:W-:Y:S01]  /*0800*/  PRMT R0, R20, 0x5410, R20 ;  /* 0x0000541014007816 */ /* 0x000fe20000000014 */
[----:B------:R-:W-:Y:S01]  /*0810*/  SHFL.DOWN PT, R2, R21, 0x10, 0x1f ;  /* 0x0a001f0015027f89 */ /* 0x000fe200000e0000 */
[----:B------:R-:W0:Y:S01]  /*0820*/  S2UR UR5, SR_CgaCtaId ;  /* 0x00000000000579c3 */ /* 0x000e220000008800 */
[----:B------:R-:W-:Y:S02]  /*0830*/  UMOV UR4, 0x400 ;  /* 0x0000040000047882 */ /* 0x000fe40000000000 */
[----:B------:R-:W1:Y:S01]  /*0840*/  SHFL.DOWN PT, R3, R0, 0x10, 0x1f ;  /* 0x0a001f0000037f89 */ /* 0x000e6200000e0000 */
[----:B0-----:R-:W-:Y:S01]  /*0850*/  ULEA UR4, UR5, UR4, 0x18 ;  /* 0x0000000405047291 */ /* 0x001fe2000f8ec0ff */
[----:B-1----:R-:W-:-:S03]  /*0860*/  HSETP2.GT.AND P0, PT, R3.H0_H0, R20.H0_H0, PT ;  /* 0x2000001403007234 */ /* 0x002fc60003f04800 */
[----:B------:R-:W-:Y:S02]  /*0870*/  ULEA UR5, UR7, UR4, 0x1 ;  /* 0x0000000407057291 */ /* 0x000fe4000f8e08ff */
[----:B------:R-:W-:Y:S02]  /*0880*/  SEL R3, R20, R3, !P0 ;  /* 0x0000000314037207 */ /* 0x000fe40004000000 */
[----:B------:R-:W-:Y:S02]  /*0890*/  SEL R2, R21, R2, !P0 ;  /* 0x0000000215027207 */ /* 0x000fe40004000000 */
[----:B------:R-:W-:-:S03]  /*08a0*/  PRMT R0, R3, 0x5410, R3 ;  /* 0x0000541003007816 */ /* 0x000fc60000000003 */
[----:B------:R-:W-:Y:S04]  /*08b0*/  SHFL.DOWN PT, R5, R2, 0x8, 0x1f ;  /* 0x09001f0002057f89 */ /* 0x000fe800000e0000 */
[----:B------:R-:W0:Y:S02]  /*08c0*/  SHFL.DOWN PT, R4, R0, 0x8, 0x1f ;  /* 0x09001f0000047f89 */ /* 0x000e2400000e0000 */
[----:B0-----:R-:W-:-:S05]  /*08d0*/  HSETP2.GT.AND P0, PT, R4.H0_H0, R3.H0_H0, PT ;  /* 0x2000000304007234 */ /* 0x001fca0003f04800 */
[----:B------:R-:W-:Y:S02]  /*08e0*/  SEL R3, R3, R4, !P0 ;  /* 0x0000000403037207 */ /* 0x000fe40004000000 */
[----:B------:R-:W-:Y:S02]  /*08f0*/  SEL R5, R2, R5, !P0 ;  /* 0x0000000502057207 */ /* 0x000fe40004000000 */
[----:B------:R-:W-:-:S03]  /*0900*/  PRMT R0, R3, 0x5410, R3 ;  /* 0x0000541003007816 */ /* 0x000fc60000000003 */
[----:B------:R-:W-:Y:S04]  /*0910*/  SHFL.DOWN PT, R6, R5, 0x4, 0x1f ;  /* 0x08801f0005067f89 */ /* 0x000fe800000e0000 */
[----:B------:R0:W1:Y:S02]  /*0920*/  SHFL.DOWN PT, R4, R0, 0x4, 0x1f ;  /* 0x08801f0000047f89 */ /* 0x00006400000e0000 */
[----:B0-----:R-:W-:Y:S02]  /*0930*/  LOP3.LUT P1, R0, R14, 0x1f, RZ, 0xc0, !PT ;  /* 0x0000001f0e007812 */ /* 0x001fe4000782c0ff */
[----:B-1----:R-:W-:-:S05]  /*0940*/  HSETP2.GT.AND P0, PT, R4.H0_H0, R3.H0_H0, PT ;  /* 0x2000000304007234 */ /* 0x002fca0003f04800 */
        /* <DEDUP_REMOVED lines=11> */
[----:B0-----:R-:W-:Y:S02]  /*0a00*/  @!P1 LEA.HI R2, R14, UR5, RZ, 0x1d ;  /* 0x000000050e029c11 */ /* 0x001fe4000f8fe8ff */
[----:B-1----:R-:W-:-:S05]  /*0a10*/  HSETP2.GT.AND P0, PT, R4.H0_H0, R3.H0_H0, PT ;  /* 0x2000000304007234 */ /* 0x002fca0003f04800 */
[----:B------:R-:W-:Y:S02]  /*0a20*/  SEL R4, R3, R4, !P0 ;  /* 0x0000000403047207 */ /* 0x000fe40004000000 */
[C---:B------:R-:W-:Y:S02]  /*0a30*/  @!P1 LEA.HI R3, R14.reuse, UR4, RZ, 0x1c ;  /* 0x000000040e039c11 */ /* 0x040fe4000f8fe0ff */
[----:B------:R-:W-:Y:S02]  /*0a40*/  SEL R5, R7, R8, !P0 ;  /* 0x0000000807057207 */ /* 0x000fe40004000000 */
[----:B------:R-:W-:Y:S01]  /*0a50*/  ISETP.GT.U32.AND P0, PT, R14, 0x1f, PT ;  /* 0x0000001f0e00780c */ /* 0x000fe20003f04070 */
[----:B------:R0:W-:Y:S04]  /*0a60*/  @!P1 STS.U16 [R3], R4 ;  /* 0x0000000403009388 */ /* 0x0001e80000000400 */
[----:B------:R0:W-:Y:S01]  /*0a70*/  @!P1 STS [R2], R5 ;  /* 0x0000000502009388 */ /* 0x0001e20000000800 */
[----:B------:R-:W-:Y:S07]  /*0a80*/  BAR.SYNC.DEFER_BLOCKING 0x0 ;  /* 0x0000000000007b1d */ /* 0x000fee0000010000 */
[----:B------:R-:W-:Y:S05]  /*0a90*/  @P0 EXIT ;  /* 0x000000000000094d */ /* 0x000fea0003800000 */
[----:B------:R-:W-:-:S06]  /*0aa0*/  USHF.R.U32.HI UR6, URZ, 0x5, UR7 ;  /* 0x00000005ff067899 */ /* 0x000fcc0008011607 */
[----:B------:R-:W-:-:S13]  /*0ab0*/  ISETP.GE.U32.AND P0, PT, R0, UR6, PT ;  /* 0x0000000600007c0c */ /* 0x000fda000bf06070 */
[C---:B0-----:R-:W-:Y:S02]  /*0ac0*/  @!P0 LEA R2, R0.reuse, UR4, 0x1 ;  /* 0x0000000400028c11 */ /* 0x041fe4000f8e08ff */
[----:B------:R-:W-:-:S04]  /*0ad0*/  @!P0 LEA R3, R0, UR5, 0x2 ;  /* 0x0000000500038c11 */ /* 0x000fc8000f8e10ff */
[----:B------:R-:W0:Y:S04]  /*0ae0*/  @!P0 LDS.U16 R2, [R2] ;  /* 0x0000000002028984 */ /* 0x000e280000000400 */
[----:B------:R-:W1:Y:S01]  /*0af0*/  @!P0 LDS R17, [R3] ;  /* 0x0000000003118984 */ /* 0x000e620000000800 */
[----:B0-----:R-:W-:-:S04]  /*0b00*/  @!P0 PRMT R16, R2, 0x7610, R16 ;  /* 0x0000761002108816 */ /* 0x001fc80000000010 */
[----:B------:R-:W-:Y:S01]  /*0b10*/  PRMT R2, R16, 0x5410, R16 ;  /* 0x0000541010027816 */ /* 0x000fe20000000010 */
[----:B-1----:R-:W-:Y:S04]  /*0b20*/  SHFL.DOWN PT, R4, R17, 0x10, 0x1f ;  /* 0x0a001f0011047f89 */ /* 0x002fe800000e0000 */
[----:B------:R-:W0:Y:S02]  /*0b30*/  SHFL.DOWN PT, R5, R2, 0x10, 0x1f ;  /* 0x0a001f0002057f89 */ /* 0x000e2400000e0000 */
[----:B0-----:R-:W-:-:S05]  /*0b40*/  HSETP2.GT.AND P0, PT, R5.H0_H0, R16.H0_H0, PT ;  /* 0x2000001005007234 */ /* 0x001fca0003f04800 */
        /* <DEDUP_REMOVED lines=20> */
[----:B------:R-:W-:Y:S02]  /*0c90*/  ISETP.NE.AND P0, PT, R0, RZ, PT ;  /* 0x000000ff0000720c */ /* 0x000fe40003f05270 */
[----:B------:R-:W-:Y:S01]  /*0ca0*/  PRMT R0, R6, 0x5410, R6 ;  /* 0x0000541006007816 */ /* 0x000fe20000000006 */
[----:B------:R0:W1:Y:S04]  /*0cb0*/  SHFL.DOWN PT, R10, R9, 0x1, 0x1f ;  /* 0x08201f00090a7f89 */ /* 0x00006800000e0000 */
[----:B------:R0:W2:Y:S06]  /*0cc0*/  SHFL.DOWN PT, R7, R0, 0x1, 0x1f ;  /* 0x08201f0000077f89 */ /* 0x0000ac00000e0000 */
[----:B------:R-:W-:Y:S05]  /*0cd0*/  @P0 EXIT ;  /* 0x000000000000094d */ /* 0x000fea0003800000 */
[----:B------:R-:W3:Y:S01]  /*0ce0*/  LDC.64 R2, c[0x0][0x398] ;  /* 0x0000e600ff027b82 */ /* 0x000ee20000000a00 */
[----:B--2---:R-:W-:-:S05]  /*0cf0*/  HSETP2.GT.AND P0, PT, R7.H0_H0, R6.H0_H0, PT ;  /* 0x2000000607007234 */ /* 0x004fca0003f04800 */
[----:B------:R-:W-:Y:S02]  /*0d00*/  SEL R7, R6, R7, !P0 ;  /* 0x0000000706077207 */ /* 0x000fe40004000000 */
[----:B------:R-:W2:Y:S01]  /*0d10*/  LDC.64 R4, c[0x0][0x3a0] ;  /* 0x0000e800ff047b82 */ /* 0x000ea20000000a00 */
[----:B01----:R-:W-:Y:S01]  /*0d20*/  SEL R9, R9, R10, !P0 ;  /* 0x0000000a09097207 */ /* 0x003fe20004000000 */
[----:B---3--:R-:W-:-:S05]  /*0d30*/  IMAD.WIDE.U32 R2, R15, 0x2, R2 ;  /* 0x000000020f027825 */ /* 0x008fca00078e0002 */
[----:B------:R-:W-:Y:S01]  /*0d40*/  STG.E.U16 desc[UR8][R2.64], R7 ;  /* 0x0000000702007986 */ /* 0x000fe2000c101508 */
[----:B--2---:R-:W-:-:S05]  /*0d50*/  IMAD.WIDE.U32 R4, R15, 0x4, R4 ;  /* 0x000000040f047825 */ /* 0x004fca00078e0004 */
[----:B------:R-:W-:Y:S01]  /*0d60*/  STG.E desc[UR8][R4.64], R9 ;  /* 0x0000000904007986 */ /* 0x000fe2000c101908 */
[----:B------:R-:W-:Y:S05]  /*0d70*/  EXIT ;  /* 0x000000000000794d */ /* 0x000fea0003800000 */
.L_x_19:
        /* <DEDUP_REMOVED lines=16> */
.L_x_24:


//--------------------- .nv.shared._Z19panel_update_kernelP6__halfiiiii --------------------------
	.section	.nv.shared._Z19panel_update_kernelP6__halfiiiii,"aw",@nobits
	.sectionflags	@""
	.align	16
	.zero		1024


//--------------------- .nv.shared.reserved.0     --------------------------
	.section	.nv.shared.reserved.0,"aw",@nobits
	.weak		__nv_reservedSMEM_offset_0_alias
	.size		__nv_reservedSMEM_offset_0_alias, 0, 64
	.other		__nv_reservedSMEM_offset_0_alias,@"STO_CUDA_RESERVED_SHARED STV_DEFAULT"
__nv_reservedSMEM_offset_0_alias:
	.zero		0
	.zero		64


//--------------------- .nv.shared._Z25panel_column_scale_kernelP6__halfiiiiPKi --------------------------
	.section	.nv.shared._Z25panel_column_scale_kernelP6__halfiiiiPKi,"aw",@nobits
	.sectionflags	@""
	.align	16
	.zero		1024


//--------------------- .nv.shared._Z21panel_row_swap_kernelP6__halfiiiiiPKi --------------------------
	.section	.nv.shared._Z21panel_row_swap_kernelP6__halfiiiiiPKi,"aw",@nobits
	.sectionflags	@""
	.align	16
	.zero		1024


//--------------------- .nv.shared._Z25panel_pivot_reduce_kernelPK6__halfPKiiiiPi --------------------------
	.section	.nv.shared._Z25panel_pivot_reduce_kernelPK6__halfPKiiiiPi,"aw",@nobits
	.sectionflags	@""
	.align	16
	.zero		1024


//--------------------- .nv.shared._Z35optimized_panel_pivot_search_kernelPK6__halfiiiiPS_Pi --------------------------
	.section	.nv.shared._Z35optimized_panel_pivot_search_kernelPK6__halfiiiiPS_Pi,"aw",@nobits
	.sectionflags	@""
	.align	16
	.zero		1024


//--------------------- .nv.constant0._Z19panel_update_kernelP6__halfiiiii --------------------------
	.section	.nv.constant0._Z19panel_update_kernelP6__halfiiiii,"a",@progbits
	.sectionflags	@""
	.align	4
.nv.constant0._Z19panel_update_kernelP6__halfiiiii:
	.zero		924


//--------------------- .nv.constant0._Z25panel_column_scale_kernelP6__halfiiiiPKi --------------------------
	.section	.nv.constant0._Z25panel_column_scale_kernelP6__halfiiiiPKi,"a",@progbits
	.sectionflags	@""
	.align	4
.nv.constant0._Z25panel_column_scale_kernelP6__halfiiiiPKi:
	.zero		928


//--------------------- .nv.constant0._Z21panel_row_swap_kernelP6__halfiiiiiPKi --------------------------
	.section	.nv.constant0._Z21panel_row_swap_kernelP6__halfiiiiiPKi,"a",@progbits
	.sectionflags	@""
	.align	4
.nv.constant0._Z21panel_row_swap_kernelP6__halfiiiiiPKi:
	.zero		936


//--------------------- .nv.constant0._Z25panel_pivot_reduce_kernelPK6__halfPKiiiiPi --------------------------
	.section	.nv.constant0._Z25panel_pivot_reduce_kernelPK6__halfPKiiiiPi,"a",@progbits
	.sectionflags	@""
	.align	4
.nv.constant0._Z25panel_pivot_reduce_kernelPK6__halfPKiiiiPi:
	.zero		936


//--------------------- .nv.constant0._Z35optimized_panel_pivot_search_kernelPK6__halfiiiiPS_Pi --------------------------
	.section	.nv.constant0._Z35optimized_panel_pivot_search_kernelPK6__halfiiiiPS_Pi,"a",@progbits
	.sectionflags	@""
	.align	4
.nv.constant0._Z35optimized_panel_pivot_search_kernelPK6__halfiiiiPS_Pi:
	.zero		936


//--------------------- SYMBOLS --------------------------

	.type		.nv.reservedSmem.offset0,@object
	.size		.nv.reservedSmem.offset0,0x4
	.type		.nv.reservedSmem.cap,@object
	.size		.nv.reservedSmem.cap,0x4
